//
// Generated by NVIDIA NVVM Compiler
//
// Compiler Build ID: CL-36424714
// Cuda compilation tools, release 13.0, V13.0.88
// Based on NVVM 20.0.0
//

.version 9.0
.target sm_100
.address_size 64

	// .globl	_Z30flash_attention_forward_kernelPKfS0_S0_iiiiiifPfS1_S1_
.extern .shared .align 16 .b8 sram[];

.visible .entry _Z30flash_attention_forward_kernelPKfS0_S0_iiiiiifPfS1_S1_(
	.param .u64 .ptr .align 1 _Z30flash_attention_forward_kernelPKfS0_S0_iiiiiifPfS1_S1__param_0,
	.param .u64 .ptr .align 1 _Z30flash_attention_forward_kernelPKfS0_S0_iiiiiifPfS1_S1__param_1,
	.param .u64 .ptr .align 1 _Z30flash_attention_forward_kernelPKfS0_S0_iiiiiifPfS1_S1__param_2,
	.param .u32 _Z30flash_attention_forward_kernelPKfS0_S0_iiiiiifPfS1_S1__param_3,
	.param .u32 _Z30flash_attention_forward_kernelPKfS0_S0_iiiiiifPfS1_S1__param_4,
	.param .u32 _Z30flash_attention_forward_kernelPKfS0_S0_iiiiiifPfS1_S1__param_5,
	.param .u32 _Z30flash_attention_forward_kernelPKfS0_S0_iiiiiifPfS1_S1__param_6,
	.param .u32 _Z30flash_attention_forward_kernelPKfS0_S0_iiiiiifPfS1_S1__param_7,
	.param .u32 _Z30flash_attention_forward_kernelPKfS0_S0_iiiiiifPfS1_S1__param_8,
	.param .f32 _Z30flash_attention_forward_kernelPKfS0_S0_iiiiiifPfS1_S1__param_9,
	.param .u64 .ptr .align 1 _Z30flash_attention_forward_kernelPKfS0_S0_iiiiiifPfS1_S1__param_10,
	.param .u64 .ptr .align 1 _Z30flash_attention_forward_kernelPKfS0_S0_iiiiiifPfS1_S1__param_11,
	.param .u64 .ptr .align 1 _Z30flash_attention_forward_kernelPKfS0_S0_iiiiiifPfS1_S1__param_12
)
{
	.reg .pred 	%p<87>;
	.reg .b32 	%r<357>;
	.reg .b32 	%f<718>;
	.reg .b64 	%rd<86>;

	ld.param.u64 	%rd13, [_Z30flash_attention_forward_kernelPKfS0_S0_iiiiiifPfS1_S1__param_0];
	ld.param.u64 	%rd14, [_Z30flash_attention_forward_kernelPKfS0_S0_iiiiiifPfS1_S1__param_1];
	ld.param.u64 	%rd15, [_Z30flash_attention_forward_kernelPKfS0_S0_iiiiiifPfS1_S1__param_2];
	ld.param.u32 	%r112, [_Z30flash_attention_forward_kernelPKfS0_S0_iiiiiifPfS1_S1__param_3];
	ld.param.u32 	%r113, [_Z30flash_attention_forward_kernelPKfS0_S0_iiiiiifPfS1_S1__param_4];
	ld.param.u32 	%r114, [_Z30flash_attention_forward_kernelPKfS0_S0_iiiiiifPfS1_S1__param_5];
	ld.param.u32 	%r115, [_Z30flash_attention_forward_kernelPKfS0_S0_iiiiiifPfS1_S1__param_6];
	ld.param.u32 	%r116, [_Z30flash_attention_forward_kernelPKfS0_S0_iiiiiifPfS1_S1__param_7];
	ld.param.u32 	%r117, [_Z30flash_attention_forward_kernelPKfS0_S0_iiiiiifPfS1_S1__param_8];
	ld.param.f32 	%f76, [_Z30flash_attention_forward_kernelPKfS0_S0_iiiiiifPfS1_S1__param_9];
	ld.param.u64 	%rd16, [_Z30flash_attention_forward_kernelPKfS0_S0_iiiiiifPfS1_S1__param_10];
	ld.param.u64 	%rd17, [_Z30flash_attention_forward_kernelPKfS0_S0_iiiiiifPfS1_S1__param_11];
	ld.param.u64 	%rd18, [_Z30flash_attention_forward_kernelPKfS0_S0_iiiiiifPfS1_S1__param_12];
	cvta.to.global.u64 	%rd1, %rd15;
	cvta.to.global.u64 	%rd2, %rd14;
	cvta.to.global.u64 	%rd3, %rd13;
	cvta.to.global.u64 	%rd4, %rd18;
	cvta.to.global.u64 	%rd5, %rd16;
	cvta.to.global.u64 	%rd6, %rd17;
	mul.lo.s32 	%r1, %r116, %r113;
	setp.lt.s32 	%p1, %r114, 1;
	@%p1 bra 	$L__BB0_121;
	mov.u32 	%r119, %ctaid.y;
	mul.lo.s32 	%r120, %r112, %r119;
	mov.u32 	%r121, %nctaid.y;
	mov.u32 	%r122, %ctaid.x;
	mul.lo.s32 	%r123, %r122, %r121;
	mad.lo.s32 	%r124, %r123, %r112, %r120;
	shl.b32 	%r125, %r1, 2;
	mov.u32 	%r126, sram;
	add.s32 	%r2, %r126, %r125;
	add.s32 	%r3, %r2, %r125;
	add.s32 	%r4, %r3, %r125;
	mov.u32 	%r127, %tid.x;
	mul.lo.s32 	%r5, %r113, %r127;
	mad.lo.s32 	%r6, %r124, %r113, %r5;
	add.s32 	%r7, %r124, %r127;
	mul.lo.s32 	%r8, %r116, %r127;
	add.s32 	%r9, %r113, -1;
	and.b32  	%r10, %r113, 7;
	add.s32 	%r11, %r10, -1;
	and.b32  	%r12, %r113, 3;
	and.b32  	%r13, %r113, 15;
	add.s32 	%r14, %r116, -1;
	and.b32  	%r15, %r116, 7;
	add.s32 	%r16, %r15, -1;
	and.b32  	%r17, %r116, 3;
	add.s32 	%r18, %r17, -1;
	and.b32  	%r19, %r113, 2147483640;
	and.b32  	%r20, %r113, 1;
	mul.f32 	%f1, %f76, 0f00000000;
	and.b32  	%r21, %r116, 2147483640;
	and.b32  	%r22, %r116, 1;
	and.b32  	%r23, %r113, 2147483632;
	shl.b32 	%r128, %r127, 2;
	shl.b32 	%r129, %r116, 2;
	add.s32 	%r130, %r128, %r129;
	mad.lo.s32 	%r131, %r113, %r130, %r126;
	add.s32 	%r24, %r131, 16;
	shl.b32 	%r132, %r116, 3;
	add.s32 	%r133, %r132, %r128;
	mad.lo.s32 	%r134, %r113, %r133, %r126;
	add.s32 	%r25, %r134, 16;
	mov.b32 	%r313, 0;
$L__BB0_2:
	setp.lt.s32 	%p2, %r113, 1;
	@%p2 bra 	$L__BB0_14;
	setp.lt.u32 	%p3, %r9, 7;
	mad.lo.s32 	%r27, %r313, %r1, %r6;
	mov.b32 	%r319, 0;
	@%p3 bra 	$L__BB0_6;
	and.b32  	%r136, %r113, 2147483640;
	neg.s32 	%r317, %r136;
	mov.u32 	%r314, %r25;
	mov.u32 	%r315, %r24;
	mov.u32 	%r316, %r27;
$L__BB0_5:
	.pragma "nounroll";
	mul.wide.s32 	%rd19, %r316, 4;
	add.s64 	%rd20, %rd2, %rd19;
	add.s64 	%rd21, %rd1, %rd19;
	ld.global.f32 	%f77, [%rd20];
	st.shared.f32 	[%r315+-16], %f77;
	ld.global.f32 	%f78, [%rd21];
	st.shared.f32 	[%r314+-16], %f78;
	ld.global.f32 	%f79, [%rd20+4];
	st.shared.f32 	[%r315+-12], %f79;
	ld.global.f32 	%f80, [%rd21+4];
	st.shared.f32 	[%r314+-12], %f80;
	ld.global.f32 	%f81, [%rd20+8];
	st.shared.f32 	[%r315+-8], %f81;
	ld.global.f32 	%f82, [%rd21+8];
	st.shared.f32 	[%r314+-8], %f82;
	ld.global.f32 	%f83, [%rd20+12];
	st.shared.f32 	[%r315+-4], %f83;
	ld.global.f32 	%f84, [%rd21+12];
	st.shared.f32 	[%r314+-4], %f84;
	ld.global.f32 	%f85, [%rd20+16];
	st.shared.f32 	[%r315], %f85;
	ld.global.f32 	%f86, [%rd21+16];
	st.shared.f32 	[%r314], %f86;
	ld.global.f32 	%f87, [%rd20+20];
	st.shared.f32 	[%r315+4], %f87;
	ld.global.f32 	%f88, [%rd21+20];
	st.shared.f32 	[%r314+4], %f88;
	ld.global.f32 	%f89, [%rd20+24];
	st.shared.f32 	[%r315+8], %f89;
	ld.global.f32 	%f90, [%rd21+24];
	st.shared.f32 	[%r314+8], %f90;
	ld.global.f32 	%f91, [%rd20+28];
	st.shared.f32 	[%r315+12], %f91;
	ld.global.f32 	%f92, [%rd21+28];
	st.shared.f32 	[%r314+12], %f92;
	add.s32 	%r317, %r317, 8;
	add.s32 	%r316, %r316, 8;
	add.s32 	%r315, %r315, 32;
	add.s32 	%r314, %r314, 32;
	setp.ne.s32 	%p4, %r317, 0;
	mov.u32 	%r319, %r19;
	@%p4 bra 	$L__BB0_5;
$L__BB0_6:
	setp.eq.s32 	%p5, %r10, 0;
	@%p5 bra 	$L__BB0_14;
	setp.lt.u32 	%p6, %r11, 3;
	@%p6 bra 	$L__BB0_9;
	add.s32 	%r137, %r27, %r319;
	mul.wide.s32 	%rd22, %r137, 4;
	add.s64 	%rd23, %rd2, %rd22;
	ld.global.f32 	%f93, [%rd23];
	add.s32 	%r138, %r319, %r5;
	shl.b32 	%r139, %r138, 2;
	add.s32 	%r140, %r2, %r139;
	st.shared.f32 	[%r140], %f93;
	add.s64 	%rd24, %rd1, %rd22;
	ld.global.f32 	%f94, [%rd24];
	add.s32 	%r141, %r3, %r139;
	st.shared.f32 	[%r141], %f94;
	ld.global.f32 	%f95, [%rd23+4];
	st.shared.f32 	[%r140+4], %f95;
	ld.global.f32 	%f96, [%rd24+4];
	st.shared.f32 	[%r141+4], %f96;
	ld.global.f32 	%f97, [%rd23+8];
	st.shared.f32 	[%r140+8], %f97;
	ld.global.f32 	%f98, [%rd24+8];
	st.shared.f32 	[%r141+8], %f98;
	ld.global.f32 	%f99, [%rd23+12];
	st.shared.f32 	[%r140+12], %f99;
	ld.global.f32 	%f100, [%rd24+12];
	st.shared.f32 	[%r141+12], %f100;
	add.s32 	%r319, %r319, 4;
$L__BB0_9:
	setp.eq.s32 	%p7, %r12, 0;
	@%p7 bra 	$L__BB0_14;
	setp.eq.s32 	%p8, %r12, 1;
	@%p8 bra 	$L__BB0_12;
	add.s32 	%r142, %r27, %r319;
	mul.wide.s32 	%rd25, %r142, 4;
	add.s64 	%rd26, %rd2, %rd25;
	ld.global.f32 	%f101, [%rd26];
	add.s32 	%r143, %r319, %r5;
	shl.b32 	%r144, %r143, 2;
	add.s32 	%r145, %r2, %r144;
	st.shared.f32 	[%r145], %f101;
	add.s64 	%rd27, %rd1, %rd25;
	ld.global.f32 	%f102, [%rd27];
	add.s32 	%r146, %r3, %r144;
	st.shared.f32 	[%r146], %f102;
	ld.global.f32 	%f103, [%rd26+4];
	st.shared.f32 	[%r145+4], %f103;
	ld.global.f32 	%f104, [%rd27+4];
	st.shared.f32 	[%r146+4], %f104;
	add.s32 	%r319, %r319, 2;
$L__BB0_12:
	setp.eq.s32 	%p9, %r20, 0;
	@%p9 bra 	$L__BB0_14;
	add.s32 	%r147, %r27, %r319;
	mul.wide.s32 	%rd28, %r147, 4;
	add.s64 	%rd29, %rd2, %rd28;
	ld.global.f32 	%f105, [%rd29];
	add.s32 	%r148, %r319, %r5;
	shl.b32 	%r149, %r148, 2;
	add.s32 	%r150, %r2, %r149;
	st.shared.f32 	[%r150], %f105;
	add.s64 	%rd30, %rd1, %rd28;
	ld.global.f32 	%f106, [%rd30];
	add.s32 	%r151, %r3, %r149;
	st.shared.f32 	[%r151], %f106;
$L__BB0_14:
	setp.lt.s32 	%p10, %r115, 1;
	bar.sync 	0;
	@%p10 bra 	$L__BB0_120;
	@%p2 bra 	$L__BB0_84;
	mov.b32 	%r321, 0;
$L__BB0_17:
	setp.lt.u32 	%p40, %r9, 15;
	mad.lo.s32 	%r43, %r321, %r1, %r6;
	mov.b32 	%r332, 0;
	@%p40 bra 	$L__BB0_20;
	mov.b32 	%r322, 0;
$L__BB0_19:
	.pragma "nounroll";
	add.s32 	%r194, %r43, %r322;
	mul.wide.s32 	%rd69, %r194, 4;
	add.s64 	%rd70, %rd3, %rd69;
	ld.global.f32 	%f366, [%rd70];
	add.s32 	%r195, %r322, %r5;
	shl.b32 	%r196, %r195, 2;
	mov.u32 	%r197, sram;
	add.s32 	%r198, %r197, %r196;
	st.shared.f32 	[%r198], %f366;
	ld.global.f32 	%f367, [%rd70+4];
	st.shared.f32 	[%r198+4], %f367;
	ld.global.f32 	%f368, [%rd70+8];
	st.shared.f32 	[%r198+8], %f368;
	ld.global.f32 	%f369, [%rd70+12];
	st.shared.f32 	[%r198+12], %f369;
	ld.global.f32 	%f370, [%rd70+16];
	st.shared.f32 	[%r198+16], %f370;
	ld.global.f32 	%f371, [%rd70+20];
	st.shared.f32 	[%r198+20], %f371;
	ld.global.f32 	%f372, [%rd70+24];
	st.shared.f32 	[%r198+24], %f372;
	ld.global.f32 	%f373, [%rd70+28];
	st.shared.f32 	[%r198+28], %f373;
	ld.global.f32 	%f374, [%rd70+32];
	st.shared.f32 	[%r198+32], %f374;
	ld.global.f32 	%f375, [%rd70+36];
	st.shared.f32 	[%r198+36], %f375;
	ld.global.f32 	%f376, [%rd70+40];
	st.shared.f32 	[%r198+40], %f376;
	ld.global.f32 	%f377, [%rd70+44];
	st.shared.f32 	[%r198+44], %f377;
	ld.global.f32 	%f378, [%rd70+48];
	st.shared.f32 	[%r198+48], %f378;
	ld.global.f32 	%f379, [%rd70+52];
	st.shared.f32 	[%r198+52], %f379;
	ld.global.f32 	%f380, [%rd70+56];
	st.shared.f32 	[%r198+56], %f380;
	ld.global.f32 	%f381, [%rd70+60];
	st.shared.f32 	[%r198+60], %f381;
	add.s32 	%r322, %r322, 16;
	setp.eq.s32 	%p41, %r322, %r23;
	mov.u32 	%r332, %r23;
	@%p41 bra 	$L__BB0_20;
	bra.uni 	$L__BB0_19;
$L__BB0_20:
	setp.eq.s32 	%p42, %r13, 0;
	@%p42 bra 	$L__BB0_21;
	bra.uni 	$L__BB0_71;
$L__BB0_21:
	setp.lt.s32 	%p49, %r116, 1;
	mad.lo.s32 	%r214, %r321, %r117, %r7;
	mul.wide.s32 	%rd76, %r214, 4;
	add.s64 	%rd7, %rd6, %rd76;
	ld.global.f32 	%f2, [%rd7];
	add.s64 	%rd8, %rd5, %rd76;
	ld.global.f32 	%f3, [%rd8];
	mov.f32 	%f685, 0fFF800000;
	@%p49 bra 	$L__BB0_81;
	mov.f32 	%f685, 0fFF800000;
	mov.b32 	%r334, 0;
$L__BB0_23:
	setp.lt.u32 	%p50, %r9, 7;
	mul.lo.s32 	%r67, %r334, %r113;
	mov.f32 	%f693, 0f00000000;
	mov.b32 	%r337, 0;
	@%p50 bra 	$L__BB0_26;
	mov.f32 	%f693, 0f00000000;
	mov.b32 	%r335, 0;
$L__BB0_25:
	.pragma "nounroll";
	add.s32 	%r218, %r335, %r5;
	shl.b32 	%r219, %r218, 2;
	mov.u32 	%r220, sram;
	add.s32 	%r221, %r220, %r219;
	ld.shared.f32 	%f402, [%r221];
	add.s32 	%r222, %r335, %r67;
	shl.b32 	%r223, %r222, 2;
	add.s32 	%r224, %r2, %r223;
	ld.shared.f32 	%f403, [%r224];
	fma.rn.f32 	%f404, %f402, %f403, %f693;
	ld.shared.f32 	%f405, [%r221+4];
	ld.shared.f32 	%f406, [%r224+4];
	fma.rn.f32 	%f407, %f405, %f406, %f404;
	ld.shared.f32 	%f408, [%r221+8];
	ld.shared.f32 	%f409, [%r224+8];
	fma.rn.f32 	%f410, %f408, %f409, %f407;
	ld.shared.f32 	%f411, [%r221+12];
	ld.shared.f32 	%f412, [%r224+12];
	fma.rn.f32 	%f413, %f411, %f412, %f410;
	ld.shared.f32 	%f414, [%r221+16];
	ld.shared.f32 	%f415, [%r224+16];
	fma.rn.f32 	%f416, %f414, %f415, %f413;
	ld.shared.f32 	%f417, [%r221+20];
	ld.shared.f32 	%f418, [%r224+20];
	fma.rn.f32 	%f419, %f417, %f418, %f416;
	ld.shared.f32 	%f420, [%r221+24];
	ld.shared.f32 	%f421, [%r224+24];
	fma.rn.f32 	%f422, %f420, %f421, %f419;
	ld.shared.f32 	%f423, [%r221+28];
	ld.shared.f32 	%f424, [%r224+28];
	fma.rn.f32 	%f693, %f423, %f424, %f422;
	add.s32 	%r335, %r335, 8;
	setp.ne.s32 	%p51, %r335, %r19;
	mov.u32 	%r337, %r19;
	@%p51 bra 	$L__BB0_25;
$L__BB0_26:
	setp.eq.s32 	%p52, %r10, 0;
	@%p52 bra 	$L__BB0_80;
	setp.lt.u32 	%p53, %r11, 3;
	@%p53 bra 	$L__BB0_29;
	add.s32 	%r225, %r337, %r5;
	shl.b32 	%r226, %r225, 2;
	mov.u32 	%r227, sram;
	add.s32 	%r228, %r227, %r226;
	ld.shared.f32 	%f426, [%r228];
	add.s32 	%r229, %r337, %r67;
	shl.b32 	%r230, %r229, 2;
	add.s32 	%r231, %r2, %r230;
	ld.shared.f32 	%f427, [%r231];
	fma.rn.f32 	%f428, %f426, %f427, %f693;
	ld.shared.f32 	%f429, [%r228+4];
	ld.shared.f32 	%f430, [%r231+4];
	fma.rn.f32 	%f431, %f429, %f430, %f428;
	ld.shared.f32 	%f432, [%r228+8];
	ld.shared.f32 	%f433, [%r231+8];
	fma.rn.f32 	%f434, %f432, %f433, %f431;
	ld.shared.f32 	%f435, [%r228+12];
	ld.shared.f32 	%f436, [%r231+12];
	fma.rn.f32 	%f693, %f435, %f436, %f434;
	add.s32 	%r337, %r337, 4;
$L__BB0_29:
	setp.eq.s32 	%p54, %r12, 0;
	@%p54 bra 	$L__BB0_80;
	setp.eq.s32 	%p55, %r12, 1;
	@%p55 bra 	$L__BB0_32;
	add.s32 	%r232, %r337, %r5;
	shl.b32 	%r233, %r232, 2;
	mov.u32 	%r234, sram;
	add.s32 	%r235, %r234, %r233;
	ld.shared.f32 	%f438, [%r235];
	add.s32 	%r236, %r337, %r67;
	shl.b32 	%r237, %r236, 2;
	add.s32 	%r238, %r2, %r237;
	ld.shared.f32 	%f439, [%r238];
	fma.rn.f32 	%f440, %f438, %f439, %f693;
	ld.shared.f32 	%f441, [%r235+4];
	ld.shared.f32 	%f442, [%r238+4];
	fma.rn.f32 	%f693, %f441, %f442, %f440;
	add.s32 	%r337, %r337, 2;
$L__BB0_32:
	setp.eq.s32 	%p56, %r20, 0;
	@%p56 bra 	$L__BB0_80;
	add.s32 	%r239, %r337, %r5;
	shl.b32 	%r240, %r239, 2;
	mov.u32 	%r241, sram;
	add.s32 	%r242, %r241, %r240;
	ld.shared.f32 	%f443, [%r242];
	add.s32 	%r243, %r337, %r67;
	shl.b32 	%r244, %r243, 2;
	add.s32 	%r245, %r2, %r244;
	ld.shared.f32 	%f444, [%r245];
	fma.rn.f32 	%f693, %f443, %f444, %f693;
	bra.uni 	$L__BB0_80;
$L__BB0_34:
	max.f32 	%f8, %f2, %f685;
	sub.f32 	%f523, %f2, %f8;
	mul.f32 	%f524, %f523, 0f3FB8AA3B;
	ex2.approx.f32 	%f525, %f524;
	mul.f32 	%f9, %f3, %f525;
	sub.f32 	%f526, %f685, %f8;
	mul.f32 	%f527, %f526, 0f3FB8AA3B;
	ex2.approx.f32 	%f10, %f527;
	fma.rn.f32 	%f11, %f678, %f10, %f9;
	rcp.rn.f32 	%f12, %f11;
	@%p49 bra 	$L__BB0_82;
	mov.b32 	%r339, 0;
$L__BB0_36:
	setp.lt.u32 	%p77, %r14, 7;
	mov.f32 	%f701, 0f00000000;
	mov.b32 	%r342, 0;
	@%p77 bra 	$L__BB0_39;
	mov.f32 	%f701, 0f00000000;
	mov.b32 	%r340, 0;
$L__BB0_38:
	.pragma "nounroll";
	add.s32 	%r273, %r340, %r8;
	shl.b32 	%r274, %r273, 2;
	add.s32 	%r275, %r4, %r274;
	ld.shared.f32 	%f629, [%r275];
	mad.lo.s32 	%r276, %r340, %r113, %r339;
	shl.b32 	%r277, %r276, 2;
	add.s32 	%r278, %r3, %r277;
	ld.shared.f32 	%f630, [%r278];
	fma.rn.f32 	%f631, %f629, %f630, %f701;
	ld.shared.f32 	%f632, [%r275+4];
	shl.b32 	%r279, %r113, 2;
	add.s32 	%r280, %r278, %r279;
	ld.shared.f32 	%f633, [%r280];
	fma.rn.f32 	%f634, %f632, %f633, %f631;
	ld.shared.f32 	%f635, [%r275+8];
	add.s32 	%r281, %r280, %r279;
	ld.shared.f32 	%f636, [%r281];
	fma.rn.f32 	%f637, %f635, %f636, %f634;
	ld.shared.f32 	%f638, [%r275+12];
	add.s32 	%r282, %r281, %r279;
	ld.shared.f32 	%f639, [%r282];
	fma.rn.f32 	%f640, %f638, %f639, %f637;
	ld.shared.f32 	%f641, [%r275+16];
	add.s32 	%r283, %r282, %r279;
	ld.shared.f32 	%f642, [%r283];
	fma.rn.f32 	%f643, %f641, %f642, %f640;
	ld.shared.f32 	%f644, [%r275+20];
	add.s32 	%r284, %r283, %r279;
	ld.shared.f32 	%f645, [%r284];
	fma.rn.f32 	%f646, %f644, %f645, %f643;
	ld.shared.f32 	%f647, [%r275+24];
	add.s32 	%r285, %r284, %r279;
	ld.shared.f32 	%f648, [%r285];
	fma.rn.f32 	%f649, %f647, %f648, %f646;
	ld.shared.f32 	%f650, [%r275+28];
	add.s32 	%r286, %r285, %r279;
	ld.shared.f32 	%f651, [%r286];
	fma.rn.f32 	%f701, %f650, %f651, %f649;
	add.s32 	%r340, %r340, 8;
	setp.ne.s32 	%p78, %r340, %r21;
	mov.u32 	%r342, %r21;
	@%p78 bra 	$L__BB0_38;
$L__BB0_39:
	setp.eq.s32 	%p79, %r15, 0;
	@%p79 bra 	$L__BB0_47;
	setp.lt.u32 	%p80, %r16, 3;
	@%p80 bra 	$L__BB0_42;
	add.s32 	%r287, %r342, %r8;
	shl.b32 	%r288, %r287, 2;
	add.s32 	%r289, %r4, %r288;
	ld.shared.f32 	%f653, [%r289];
	mad.lo.s32 	%r290, %r342, %r113, %r339;
	shl.b32 	%r291, %r290, 2;
	add.s32 	%r292, %r3, %r291;
	ld.shared.f32 	%f654, [%r292];
	fma.rn.f32 	%f655, %f653, %f654, %f701;
	ld.shared.f32 	%f656, [%r289+4];
	shl.b32 	%r293, %r113, 2;
	add.s32 	%r294, %r292, %r293;
	ld.shared.f32 	%f657, [%r294];
	fma.rn.f32 	%f658, %f656, %f657, %f655;
	ld.shared.f32 	%f659, [%r289+8];
	add.s32 	%r295, %r294, %r293;
	ld.shared.f32 	%f660, [%r295];
	fma.rn.f32 	%f661, %f659, %f660, %f658;
	ld.shared.f32 	%f662, [%r289+12];
	add.s32 	%r296, %r295, %r293;
	ld.shared.f32 	%f663, [%r296];
	fma.rn.f32 	%f701, %f662, %f663, %f661;
	add.s32 	%r342, %r342, 4;
$L__BB0_42:
	setp.eq.s32 	%p81, %r17, 0;
	@%p81 bra 	$L__BB0_47;
	setp.eq.s32 	%p82, %r18, 0;
	@%p82 bra 	$L__BB0_45;
	add.s32 	%r297, %r342, %r8;
	shl.b32 	%r298, %r297, 2;
	add.s32 	%r299, %r4, %r298;
	ld.shared.f32 	%f665, [%r299];
	mad.lo.s32 	%r300, %r342, %r113, %r339;
	shl.b32 	%r301, %r300, 2;
	add.s32 	%r302, %r3, %r301;
	ld.shared.f32 	%f666, [%r302];
	fma.rn.f32 	%f667, %f665, %f666, %f701;
	ld.shared.f32 	%f668, [%r299+4];
	shl.b32 	%r303, %r113, 2;
	add.s32 	%r304, %r302, %r303;
	ld.shared.f32 	%f669, [%r304];
	fma.rn.f32 	%f701, %f668, %f669, %f667;
	add.s32 	%r342, %r342, 2;
$L__BB0_45:
	setp.eq.s32 	%p83, %r22, 0;
	@%p83 bra 	$L__BB0_47;
	add.s32 	%r305, %r342, %r8;
	shl.b32 	%r306, %r305, 2;
	add.s32 	%r307, %r4, %r306;
	ld.shared.f32 	%f670, [%r307];
	mad.lo.s32 	%r308, %r342, %r113, %r339;
	shl.b32 	%r309, %r308, 2;
	add.s32 	%r310, %r3, %r309;
	ld.shared.f32 	%f671, [%r310];
	fma.rn.f32 	%f701, %f670, %f671, %f701;
$L__BB0_47:
	add.s32 	%r311, %r43, %r339;
	mul.wide.s32 	%rd84, %r311, 4;
	add.s64 	%rd85, %rd4, %rd84;
	ld.global.f32 	%f672, [%rd85];
	mul.f32 	%f673, %f9, %f672;
	fma.rn.f32 	%f674, %f10, %f701, %f673;
	mul.f32 	%f675, %f12, %f674;
	st.global.f32 	[%rd85], %f675;
	add.s32 	%r339, %r339, 1;
	setp.eq.s32 	%p84, %r339, %r113;
	@%p84 bra 	$L__BB0_59;
	bra.uni 	$L__BB0_36;
$L__BB0_48:
	.pragma "nounroll";
	add.s32 	%r265, %r43, %r324;
	mul.wide.s32 	%rd77, %r265, 4;
	add.s64 	%rd78, %rd4, %rd77;
	ld.global.f32 	%f528, [%rd78];
	fma.rn.f32 	%f529, %f9, %f528, %f37;
	mul.f32 	%f530, %f12, %f529;
	st.global.f32 	[%rd78], %f530;
	ld.global.f32 	%f531, [%rd78+4];
	fma.rn.f32 	%f532, %f9, %f531, %f37;
	mul.f32 	%f533, %f12, %f532;
	st.global.f32 	[%rd78+4], %f533;
	ld.global.f32 	%f534, [%rd78+8];
	fma.rn.f32 	%f535, %f9, %f534, %f37;
	mul.f32 	%f536, %f12, %f535;
	st.global.f32 	[%rd78+8], %f536;
	ld.global.f32 	%f537, [%rd78+12];
	fma.rn.f32 	%f538, %f9, %f537, %f37;
	mul.f32 	%f539, %f12, %f538;
	st.global.f32 	[%rd78+12], %f539;
	ld.global.f32 	%f540, [%rd78+16];
	fma.rn.f32 	%f541, %f9, %f540, %f37;
	mul.f32 	%f542, %f12, %f541;
	st.global.f32 	[%rd78+16], %f542;
	ld.global.f32 	%f543, [%rd78+20];
	fma.rn.f32 	%f544, %f9, %f543, %f37;
	mul.f32 	%f545, %f12, %f544;
	st.global.f32 	[%rd78+20], %f545;
	ld.global.f32 	%f546, [%rd78+24];
	fma.rn.f32 	%f547, %f9, %f546, %f37;
	mul.f32 	%f548, %f12, %f547;
	st.global.f32 	[%rd78+24], %f548;
	ld.global.f32 	%f549, [%rd78+28];
	fma.rn.f32 	%f550, %f9, %f549, %f37;
	mul.f32 	%f551, %f12, %f550;
	st.global.f32 	[%rd78+28], %f551;
	ld.global.f32 	%f552, [%rd78+32];
	fma.rn.f32 	%f553, %f9, %f552, %f37;
	mul.f32 	%f554, %f12, %f553;
	st.global.f32 	[%rd78+32], %f554;
	ld.global.f32 	%f555, [%rd78+36];
	fma.rn.f32 	%f556, %f9, %f555, %f37;
	mul.f32 	%f557, %f12, %f556;
	st.global.f32 	[%rd78+36], %f557;
	ld.global.f32 	%f558, [%rd78+40];
	fma.rn.f32 	%f559, %f9, %f558, %f37;
	mul.f32 	%f560, %f12, %f559;
	st.global.f32 	[%rd78+40], %f560;
	ld.global.f32 	%f561, [%rd78+44];
	fma.rn.f32 	%f562, %f9, %f561, %f37;
	mul.f32 	%f563, %f12, %f562;
	st.global.f32 	[%rd78+44], %f563;
	ld.global.f32 	%f564, [%rd78+48];
	fma.rn.f32 	%f565, %f9, %f564, %f37;
	mul.f32 	%f566, %f12, %f565;
	st.global.f32 	[%rd78+48], %f566;
	ld.global.f32 	%f567, [%rd78+52];
	fma.rn.f32 	%f568, %f9, %f567, %f37;
	mul.f32 	%f569, %f12, %f568;
	st.global.f32 	[%rd78+52], %f569;
	ld.global.f32 	%f570, [%rd78+56];
	fma.rn.f32 	%f571, %f9, %f570, %f37;
	mul.f32 	%f572, %f12, %f571;
	st.global.f32 	[%rd78+56], %f572;
	ld.global.f32 	%f573, [%rd78+60];
	fma.rn.f32 	%f574, %f9, %f573, %f37;
	mul.f32 	%f575, %f12, %f574;
	st.global.f32 	[%rd78+60], %f575;
	add.s32 	%r324, %r324, 16;
	setp.ne.s32 	%p69, %r324, %r23;
	mov.u32 	%r326, %r23;
	@%p69 bra 	$L__BB0_48;
$L__BB0_49:
	@%p42 bra 	$L__BB0_59;
	add.s32 	%r266, %r13, -1;
	setp.lt.u32 	%p71, %r266, 7;
	@%p71 bra 	$L__BB0_52;
	add.s32 	%r267, %r43, %r326;
	mul.wide.s32 	%rd79, %r267, 4;
	add.s64 	%rd80, %rd4, %rd79;
	ld.global.f32 	%f576, [%rd80];
	mul.f32 	%f577, %f10, 0f00000000;
	fma.rn.f32 	%f578, %f9, %f576, %f577;
	mul.f32 	%f579, %f12, %f578;
	st.global.f32 	[%rd80], %f579;
	ld.global.f32 	%f580, [%rd80+4];
	fma.rn.f32 	%f581, %f9, %f580, %f577;
	mul.f32 	%f582, %f12, %f581;
	st.global.f32 	[%rd80+4], %f582;
	ld.global.f32 	%f583, [%rd80+8];
	fma.rn.f32 	%f584, %f9, %f583, %f577;
	mul.f32 	%f585, %f12, %f584;
	st.global.f32 	[%rd80+8], %f585;
	ld.global.f32 	%f586, [%rd80+12];
	fma.rn.f32 	%f587, %f9, %f586, %f577;
	mul.f32 	%f588, %f12, %f587;
	st.global.f32 	[%rd80+12], %f588;
	ld.global.f32 	%f589, [%rd80+16];
	fma.rn.f32 	%f590, %f9, %f589, %f577;
	mul.f32 	%f591, %f12, %f590;
	st.global.f32 	[%rd80+16], %f591;
	ld.global.f32 	%f592, [%rd80+20];
	fma.rn.f32 	%f593, %f9, %f592, %f577;
	mul.f32 	%f594, %f12, %f593;
	st.global.f32 	[%rd80+20], %f594;
	ld.global.f32 	%f595, [%rd80+24];
	fma.rn.f32 	%f596, %f9, %f595, %f577;
	mul.f32 	%f597, %f12, %f596;
	st.global.f32 	[%rd80+24], %f597;
	ld.global.f32 	%f598, [%rd80+28];
	fma.rn.f32 	%f599, %f9, %f598, %f577;
	mul.f32 	%f600, %f12, %f599;
	st.global.f32 	[%rd80+28], %f600;
	add.s32 	%r326, %r326, 8;
$L__BB0_52:
	setp.eq.s32 	%p72, %r10, 0;
	@%p72 bra 	$L__BB0_59;
	setp.lt.u32 	%p73, %r11, 3;
	@%p73 bra 	$L__BB0_55;
	add.s32 	%r268, %r43, %r326;
	mul.wide.s32 	%rd81, %r268, 4;
	add.s64 	%rd82, %rd4, %rd81;
	ld.global.f32 	%f601, [%rd82];
	mul.f32 	%f602, %f9, %f601;
	fma.rn.f32 	%f603, %f10, 0f00000000, %f602;
	mul.f32 	%f604, %f12, %f603;
	st.global.f32 	[%rd82], %f604;
	ld.global.f32 	%f605, [%rd82+4];
	mul.f32 	%f606, %f9, %f605;
	fma.rn.f32 	%f607, %f10, 0f00000000, %f606;
	mul.f32 	%f608, %f12, %f607;
	st.global.f32 	[%rd82+4], %f608;
	ld.global.f32 	%f609, [%rd82+8];
	mul.f32 	%f610, %f9, %f609;
	fma.rn.f32 	%f611, %f10, 0f00000000, %f610;
	mul.f32 	%f612, %f12, %f611;
	st.global.f32 	[%rd82+8], %f612;
	ld.global.f32 	%f613, [%rd82+12];
	mul.f32 	%f614, %f9, %f613;
	fma.rn.f32 	%f615, %f10, 0f00000000, %f614;
	mul.f32 	%f616, %f12, %f615;
	st.global.f32 	[%rd82+12], %f616;
	add.s32 	%r326, %r326, 4;
$L__BB0_55:
	setp.eq.s32 	%p74, %r12, 0;
	@%p74 bra 	$L__BB0_59;
	setp.eq.s32 	%p75, %r12, 1;
	add.s32 	%r269, %r43, %r326;
	mul.wide.s32 	%rd83, %r269, 4;
	add.s64 	%rd9, %rd4, %rd83;
	ld.global.f32 	%f617, [%rd9];
	mul.f32 	%f13, %f10, 0f00000000;
	fma.rn.f32 	%f618, %f9, %f617, %f13;
	mul.f32 	%f619, %f12, %f618;
	st.global.f32 	[%rd9], %f619;
	@%p75 bra 	$L__BB0_59;
	setp.eq.s32 	%p76, %r12, 2;
	ld.global.f32 	%f620, [%rd9+4];
	fma.rn.f32 	%f621, %f9, %f620, %f13;
	mul.f32 	%f622, %f12, %f621;
	st.global.f32 	[%rd9+4], %f622;
	@%p76 bra 	$L__BB0_59;
	ld.global.f32 	%f623, [%rd9+8];
	fma.rn.f32 	%f624, %f9, %f623, %f13;
	mul.f32 	%f625, %f12, %f624;
	st.global.f32 	[%rd9+8], %f625;
$L__BB0_59:
	st.global.f32 	[%rd7], %f8;
	st.global.f32 	[%rd8], %f11;
	add.s32 	%r321, %r321, 1;
	setp.eq.s32 	%p85, %r321, %r115;
	@%p85 bra 	$L__BB0_120;
	bra.uni 	$L__BB0_17;
$L__BB0_60:
	setp.lt.u32 	%p60, %r14, 7;
	mov.f32 	%f678, 0f00000000;
	mov.b32 	%r329, 0;
	@%p60 bra 	$L__BB0_63;
	mov.f32 	%f678, 0f00000000;
	mov.b32 	%r323, 0;
$L__BB0_62:
	.pragma "nounroll";
	add.s32 	%r251, %r323, %r8;
	shl.b32 	%r252, %r251, 2;
	add.s32 	%r253, %r4, %r252;
	ld.shared.f32 	%f450, [%r253];
	sub.f32 	%f451, %f450, %f685;
	mul.f32 	%f452, %f451, 0f3FB8AA3B;
	ex2.approx.f32 	%f453, %f452;
	st.shared.f32 	[%r253], %f453;
	add.f32 	%f454, %f678, %f453;
	ld.shared.f32 	%f455, [%r253+4];
	sub.f32 	%f456, %f455, %f685;
	mul.f32 	%f457, %f456, 0f3FB8AA3B;
	ex2.approx.f32 	%f458, %f457;
	st.shared.f32 	[%r253+4], %f458;
	add.f32 	%f459, %f454, %f458;
	ld.shared.f32 	%f460, [%r253+8];
	sub.f32 	%f461, %f460, %f685;
	mul.f32 	%f462, %f461, 0f3FB8AA3B;
	ex2.approx.f32 	%f463, %f462;
	st.shared.f32 	[%r253+8], %f463;
	add.f32 	%f464, %f459, %f463;
	ld.shared.f32 	%f465, [%r253+12];
	sub.f32 	%f466, %f465, %f685;
	mul.f32 	%f467, %f466, 0f3FB8AA3B;
	ex2.approx.f32 	%f468, %f467;
	st.shared.f32 	[%r253+12], %f468;
	add.f32 	%f469, %f464, %f468;
	ld.shared.f32 	%f470, [%r253+16];
	sub.f32 	%f471, %f470, %f685;
	mul.f32 	%f472, %f471, 0f3FB8AA3B;
	ex2.approx.f32 	%f473, %f472;
	st.shared.f32 	[%r253+16], %f473;
	add.f32 	%f474, %f469, %f473;
	ld.shared.f32 	%f475, [%r253+20];
	sub.f32 	%f476, %f475, %f685;
	mul.f32 	%f477, %f476, 0f3FB8AA3B;
	ex2.approx.f32 	%f478, %f477;
	st.shared.f32 	[%r253+20], %f478;
	add.f32 	%f479, %f474, %f478;
	ld.shared.f32 	%f480, [%r253+24];
	sub.f32 	%f481, %f480, %f685;
	mul.f32 	%f482, %f481, 0f3FB8AA3B;
	ex2.approx.f32 	%f483, %f482;
	st.shared.f32 	[%r253+24], %f483;
	add.f32 	%f484, %f479, %f483;
	ld.shared.f32 	%f485, [%r253+28];
	sub.f32 	%f486, %f485, %f685;
	mul.f32 	%f487, %f486, 0f3FB8AA3B;
	ex2.approx.f32 	%f488, %f487;
	st.shared.f32 	[%r253+28], %f488;
	add.f32 	%f678, %f484, %f488;
	add.s32 	%r323, %r323, 8;
	setp.eq.s32 	%p61, %r323, %r21;
	mov.u32 	%r329, %r21;
	@%p61 bra 	$L__BB0_63;
	bra.uni 	$L__BB0_62;
$L__BB0_63:
	setp.eq.s32 	%p62, %r15, 0;
	@%p62 bra 	$L__BB0_34;
	setp.lt.u32 	%p63, %r16, 3;
	@%p63 bra 	$L__BB0_66;
	add.s32 	%r254, %r329, %r8;
	shl.b32 	%r255, %r254, 2;
	add.s32 	%r256, %r4, %r255;
	ld.shared.f32 	%f490, [%r256];
	sub.f32 	%f491, %f490, %f685;
	mul.f32 	%f492, %f491, 0f3FB8AA3B;
	ex2.approx.f32 	%f493, %f492;
	st.shared.f32 	[%r256], %f493;
	add.f32 	%f494, %f678, %f493;
	ld.shared.f32 	%f495, [%r256+4];
	sub.f32 	%f496, %f495, %f685;
	mul.f32 	%f497, %f496, 0f3FB8AA3B;
	ex2.approx.f32 	%f498, %f497;
	st.shared.f32 	[%r256+4], %f498;
	add.f32 	%f499, %f494, %f498;
	ld.shared.f32 	%f500, [%r256+8];
	sub.f32 	%f501, %f500, %f685;
	mul.f32 	%f502, %f501, 0f3FB8AA3B;
	ex2.approx.f32 	%f503, %f502;
	st.shared.f32 	[%r256+8], %f503;
	add.f32 	%f504, %f499, %f503;
	ld.shared.f32 	%f505, [%r256+12];
	sub.f32 	%f506, %f505, %f685;
	mul.f32 	%f507, %f506, 0f3FB8AA3B;
	ex2.approx.f32 	%f508, %f507;
	st.shared.f32 	[%r256+12], %f508;
	add.f32 	%f678, %f504, %f508;
	add.s32 	%r329, %r329, 4;
$L__BB0_66:
	setp.eq.s32 	%p64, %r17, 0;
	@%p64 bra 	$L__BB0_34;
	setp.eq.s32 	%p65, %r18, 0;
	@%p65 bra 	$L__BB0_69;
	add.s32 	%r257, %r329, %r8;
	shl.b32 	%r258, %r257, 2;
	add.s32 	%r259, %r4, %r258;
	ld.shared.f32 	%f510, [%r259];
	sub.f32 	%f511, %f510, %f685;
	mul.f32 	%f512, %f511, 0f3FB8AA3B;
	ex2.approx.f32 	%f513, %f512;
	st.shared.f32 	[%r259], %f513;
	add.f32 	%f514, %f678, %f513;
	ld.shared.f32 	%f515, [%r259+4];
	sub.f32 	%f516, %f515, %f685;
	mul.f32 	%f517, %f516, 0f3FB8AA3B;
	ex2.approx.f32 	%f518, %f517;
	st.shared.f32 	[%r259+4], %f518;
	add.f32 	%f678, %f514, %f518;
	add.s32 	%r329, %r329, 2;
$L__BB0_69:
	setp.eq.s32 	%p66, %r22, 0;
	@%p66 bra 	$L__BB0_34;
	add.s32 	%r260, %r329, %r8;
	shl.b32 	%r261, %r260, 2;
	add.s32 	%r262, %r4, %r261;
	ld.shared.f32 	%f519, [%r262];
	sub.f32 	%f520, %f519, %f685;
	mul.f32 	%f521, %f520, 0f3FB8AA3B;
	ex2.approx.f32 	%f522, %f521;
	st.shared.f32 	[%r262], %f522;
	add.f32 	%f678, %f678, %f522;
	bra.uni 	$L__BB0_34;
$L__BB0_71:
	add.s32 	%r199, %r13, -1;
	setp.lt.u32 	%p43, %r199, 7;
	@%p43 bra 	$L__BB0_73;
	add.s32 	%r200, %r43, %r332;
	mul.wide.s32 	%rd71, %r200, 4;
	add.s64 	%rd72, %rd3, %rd71;
	ld.global.f32 	%f382, [%rd72];
	add.s32 	%r201, %r332, %r5;
	shl.b32 	%r202, %r201, 2;
	mov.u32 	%r203, sram;
	add.s32 	%r204, %r203, %r202;
	st.shared.f32 	[%r204], %f382;
	ld.global.f32 	%f383, [%rd72+4];
	st.shared.f32 	[%r204+4], %f383;
	ld.global.f32 	%f384, [%rd72+8];
	st.shared.f32 	[%r204+8], %f384;
	ld.global.f32 	%f385, [%rd72+12];
	st.shared.f32 	[%r204+12], %f385;
	ld.global.f32 	%f386, [%rd72+16];
	st.shared.f32 	[%r204+16], %f386;
	ld.global.f32 	%f387, [%rd72+20];
	st.shared.f32 	[%r204+20], %f387;
	ld.global.f32 	%f388, [%rd72+24];
	st.shared.f32 	[%r204+24], %f388;
	ld.global.f32 	%f389, [%rd72+28];
	st.shared.f32 	[%r204+28], %f389;
	add.s32 	%r332, %r332, 8;
$L__BB0_73:
	setp.eq.s32 	%p44, %r10, 0;
	@%p44 bra 	$L__BB0_21;
	setp.lt.u32 	%p45, %r11, 3;
	@%p45 bra 	$L__BB0_76;
	add.s32 	%r205, %r43, %r332;
	mul.wide.s32 	%rd73, %r205, 4;
	add.s64 	%rd74, %rd3, %rd73;
	ld.global.f32 	%f390, [%rd74];
	add.s32 	%r206, %r332, %r5;
	shl.b32 	%r207, %r206, 2;
	mov.u32 	%r208, sram;
	add.s32 	%r209, %r208, %r207;
	st.shared.f32 	[%r209], %f390;
	ld.global.f32 	%f391, [%rd74+4];
	st.shared.f32 	[%r209+4], %f391;
	ld.global.f32 	%f392, [%rd74+8];
	st.shared.f32 	[%r209+8], %f392;
	ld.global.f32 	%f393, [%rd74+12];
	st.shared.f32 	[%r209+12], %f393;
	add.s32 	%r332, %r332, 4;
$L__BB0_76:
	setp.eq.s32 	%p46, %r12, 0;
	@%p46 bra 	$L__BB0_21;
	setp.eq.s32 	%p47, %r12, 1;
	add.s32 	%r210, %r43, %r332;
	mul.wide.s32 	%rd75, %r210, 4;
	add.s64 	%rd10, %rd3, %rd75;
	ld.global.f32 	%f394, [%rd10];
	add.s32 	%r211, %r332, %r5;
	shl.b32 	%r212, %r211, 2;
	mov.u32 	%r213, sram;
	add.s32 	%r65, %r213, %r212;
	st.shared.f32 	[%r65], %f394;
	@%p47 bra 	$L__BB0_21;
	setp.eq.s32 	%p48, %r12, 2;
	ld.global.f32 	%f395, [%rd10+4];
	st.shared.f32 	[%r65+4], %f395;
	@%p48 bra 	$L__BB0_21;
	ld.global.f32 	%f396, [%rd10+8];
	st.shared.f32 	[%r65+8], %f396;
	bra.uni 	$L__BB0_21;
$L__BB0_80:
	mul.f32 	%f445, %f76, %f693;
	add.s32 	%r246, %r334, %r8;
	shl.b32 	%r247, %r246, 2;
	add.s32 	%r248, %r4, %r247;
	st.shared.f32 	[%r248], %f445;
	setp.gt.f32 	%p57, %f445, %f685;
	selp.f32 	%f685, %f445, %f685, %p57;
	add.s32 	%r334, %r334, 1;
	setp.eq.s32 	%p58, %r334, %r116;
	@%p58 bra 	$L__BB0_81;
	bra.uni 	$L__BB0_23;
$L__BB0_81:
	setp.gt.s32 	%p59, %r116, 0;
	mov.f32 	%f678, 0f00000000;
	@%p59 bra 	$L__BB0_60;
	bra.uni 	$L__BB0_34;
$L__BB0_82:
	mov.b32 	%r326, 0;
	@%p40 bra 	$L__BB0_49;
	mul.f32 	%f37, %f10, 0f00000000;
	mov.b32 	%r324, 0;
	bra.uni 	$L__BB0_48;
$L__BB0_84:
	setp.lt.s32 	%p12, %r116, 1;
	@%p12 bra 	$L__BB0_109;
	mov.b32 	%r344, 0;
$L__BB0_86:
	setp.lt.u32 	%p21, %r116, 8;
	mad.lo.s32 	%r163, %r344, %r117, %r7;
	mul.wide.s32 	%rd68, %r163, 4;
	add.s64 	%rd11, %rd6, %rd68;
	ld.global.f32 	%f50, [%rd11];
	add.s64 	%rd12, %rd5, %rd68;
	ld.global.f32 	%f51, [%rd12];
	mov.f32 	%f717, 0fFF800000;
	mov.b32 	%r351, 0;
	@%p21 bra 	$L__BB0_89;
	mov.f32 	%f717, 0fFF800000;
	mov.b32 	%r345, 0;
$L__BB0_88:
	.pragma "nounroll";
	add.s32 	%r165, %r345, %r8;
	shl.b32 	%r166, %r165, 2;
	add.s32 	%r167, %r4, %r166;
	st.shared.f32 	[%r167], %f1;
	setp.gt.f32 	%p22, %f1, %f717;
	selp.f32 	%f717, %f1, %f717, %p22;
	st.shared.f32 	[%r167+4], %f1;
	st.shared.f32 	[%r167+8], %f1;
	st.shared.f32 	[%r167+12], %f1;
	st.shared.f32 	[%r167+16], %f1;
	st.shared.f32 	[%r167+20], %f1;
	st.shared.f32 	[%r167+24], %f1;
	st.shared.f32 	[%r167+28], %f1;
	add.s32 	%r345, %r345, 8;
	setp.eq.s32 	%p23, %r345, %r21;
	mov.u32 	%r351, %r21;
	@%p23 bra 	$L__BB0_89;
	bra.uni 	$L__BB0_88;
$L__BB0_89:
	setp.eq.s32 	%p24, %r15, 0;
	@%p24 bra 	$L__BB0_97;
	setp.lt.u32 	%p25, %r16, 3;
	@%p25 bra 	$L__BB0_92;
	add.s32 	%r168, %r351, %r8;
	shl.b32 	%r169, %r168, 2;
	add.s32 	%r170, %r4, %r169;
	st.shared.f32 	[%r170], %f1;
	setp.gt.f32 	%p26, %f1, %f717;
	selp.f32 	%f717, %f1, %f717, %p26;
	st.shared.f32 	[%r170+4], %f1;
	st.shared.f32 	[%r170+8], %f1;
	st.shared.f32 	[%r170+12], %f1;
	add.s32 	%r351, %r351, 4;
$L__BB0_92:
	setp.eq.s32 	%p27, %r17, 0;
	@%p27 bra 	$L__BB0_97;
	setp.eq.s32 	%p28, %r18, 0;
	@%p28 bra 	$L__BB0_95;
	add.s32 	%r171, %r351, %r8;
	shl.b32 	%r172, %r171, 2;
	add.s32 	%r173, %r4, %r172;
	st.shared.f32 	[%r173], %f1;
	setp.gt.f32 	%p29, %f1, %f717;
	selp.f32 	%f717, %f1, %f717, %p29;
	st.shared.f32 	[%r173+4], %f1;
	add.s32 	%r351, %r351, 2;
$L__BB0_95:
	setp.eq.s32 	%p30, %r22, 0;
	@%p30 bra 	$L__BB0_97;
	add.s32 	%r174, %r351, %r8;
	shl.b32 	%r175, %r174, 2;
	add.s32 	%r176, %r4, %r175;
	st.shared.f32 	[%r176], %f1;
	setp.gt.f32 	%p31, %f1, %f717;
	selp.f32 	%f717, %f1, %f717, %p31;
$L__BB0_97:
	setp.lt.u32 	%p32, %r14, 7;
	mov.f32 	%f704, 0f00000000;
	mov.b32 	%r348, 0;
	@%p32 bra 	$L__BB0_98;
	bra.uni 	$L__BB0_107;
$L__BB0_98:
	@%p24 bra 	$L__BB0_106;
	setp.lt.u32 	%p35, %r16, 3;
	@%p35 bra 	$L__BB0_101;
	add.s32 	%r182, %r348, %r8;
	shl.b32 	%r183, %r182, 2;
	add.s32 	%r184, %r4, %r183;
	ld.shared.f32 	%f324, [%r184];
	sub.f32 	%f325, %f324, %f717;
	mul.f32 	%f326, %f325, 0f3FB8AA3B;
	ex2.approx.f32 	%f327, %f326;
	st.shared.f32 	[%r184], %f327;
	add.f32 	%f328, %f704, %f327;
	ld.shared.f32 	%f329, [%r184+4];
	sub.f32 	%f330, %f329, %f717;
	mul.f32 	%f331, %f330, 0f3FB8AA3B;
	ex2.approx.f32 	%f332, %f331;
	st.shared.f32 	[%r184+4], %f332;
	add.f32 	%f333, %f328, %f332;
	ld.shared.f32 	%f334, [%r184+8];
	sub.f32 	%f335, %f334, %f717;
	mul.f32 	%f336, %f335, 0f3FB8AA3B;
	ex2.approx.f32 	%f337, %f336;
	st.shared.f32 	[%r184+8], %f337;
	add.f32 	%f338, %f333, %f337;
	ld.shared.f32 	%f339, [%r184+12];
	sub.f32 	%f340, %f339, %f717;
	mul.f32 	%f341, %f340, 0f3FB8AA3B;
	ex2.approx.f32 	%f342, %f341;
	st.shared.f32 	[%r184+12], %f342;
	add.f32 	%f704, %f338, %f342;
	add.s32 	%r348, %r348, 4;
$L__BB0_101:
	setp.eq.s32 	%p36, %r17, 0;
	@%p36 bra 	$L__BB0_106;
	setp.eq.s32 	%p37, %r18, 0;
	@%p37 bra 	$L__BB0_104;
	add.s32 	%r185, %r348, %r8;
	shl.b32 	%r186, %r185, 2;
	add.s32 	%r187, %r4, %r186;
	ld.shared.f32 	%f344, [%r187];
	sub.f32 	%f345, %f344, %f717;
	mul.f32 	%f346, %f345, 0f3FB8AA3B;
	ex2.approx.f32 	%f347, %f346;
	st.shared.f32 	[%r187], %f347;
	add.f32 	%f348, %f704, %f347;
	ld.shared.f32 	%f349, [%r187+4];
	sub.f32 	%f350, %f349, %f717;
	mul.f32 	%f351, %f350, 0f3FB8AA3B;
	ex2.approx.f32 	%f352, %f351;
	st.shared.f32 	[%r187+4], %f352;
	add.f32 	%f704, %f348, %f352;
	add.s32 	%r348, %r348, 2;
$L__BB0_104:
	setp.eq.s32 	%p38, %r22, 0;
	@%p38 bra 	$L__BB0_106;
	add.s32 	%r188, %r348, %r8;
	shl.b32 	%r189, %r188, 2;
	add.s32 	%r190, %r4, %r189;
	ld.shared.f32 	%f353, [%r190];
	sub.f32 	%f354, %f353, %f717;
	mul.f32 	%f355, %f354, 0f3FB8AA3B;
	ex2.approx.f32 	%f356, %f355;
	st.shared.f32 	[%r190], %f356;
	add.f32 	%f704, %f704, %f356;
$L__BB0_106:
	max.f32 	%f357, %f50, %f717;
	sub.f32 	%f358, %f50, %f357;
	mul.f32 	%f359, %f358, 0f3FB8AA3B;
	ex2.approx.f32 	%f360, %f359;
	sub.f32 	%f361, %f717, %f357;
	mul.f32 	%f362, %f361, 0f3FB8AA3B;
	ex2.approx.f32 	%f363, %f362;
	mul.f32 	%f364, %f704, %f363;
	fma.rn.f32 	%f365, %f51, %f360, %f364;
	st.global.f32 	[%rd11], %f357;
	st.global.f32 	[%rd12], %f365;
	add.s32 	%r344, %r344, 1;
	setp.eq.s32 	%p39, %r344, %r115;
	@%p39 bra 	$L__BB0_120;
	bra.uni 	$L__BB0_86;
$L__BB0_107:
	mov.f32 	%f704, 0f00000000;
	mov.b32 	%r346, 0;
$L__BB0_108:
	.pragma "nounroll";
	add.s32 	%r179, %r346, %r8;
	shl.b32 	%r180, %r179, 2;
	add.s32 	%r181, %r4, %r180;
	ld.shared.f32 	%f284, [%r181];
	sub.f32 	%f285, %f284, %f717;
	mul.f32 	%f286, %f285, 0f3FB8AA3B;
	ex2.approx.f32 	%f287, %f286;
	st.shared.f32 	[%r181], %f287;
	add.f32 	%f288, %f704, %f287;
	ld.shared.f32 	%f289, [%r181+4];
	sub.f32 	%f290, %f289, %f717;
	mul.f32 	%f291, %f290, 0f3FB8AA3B;
	ex2.approx.f32 	%f292, %f291;
	st.shared.f32 	[%r181+4], %f292;
	add.f32 	%f293, %f288, %f292;
	ld.shared.f32 	%f294, [%r181+8];
	sub.f32 	%f295, %f294, %f717;
	mul.f32 	%f296, %f295, 0f3FB8AA3B;
	ex2.approx.f32 	%f297, %f296;
	st.shared.f32 	[%r181+8], %f297;
	add.f32 	%f298, %f293, %f297;
	ld.shared.f32 	%f299, [%r181+12];
	sub.f32 	%f300, %f299, %f717;
	mul.f32 	%f301, %f300, 0f3FB8AA3B;
	ex2.approx.f32 	%f302, %f301;
	st.shared.f32 	[%r181+12], %f302;
	add.f32 	%f303, %f298, %f302;
	ld.shared.f32 	%f304, [%r181+16];
	sub.f32 	%f305, %f304, %f717;
	mul.f32 	%f306, %f305, 0f3FB8AA3B;
	ex2.approx.f32 	%f307, %f306;
	st.shared.f32 	[%r181+16], %f307;
	add.f32 	%f308, %f303, %f307;
	ld.shared.f32 	%f309, [%r181+20];
	sub.f32 	%f310, %f309, %f717;
	mul.f32 	%f311, %f310, 0f3FB8AA3B;
	ex2.approx.f32 	%f312, %f311;
	st.shared.f32 	[%r181+20], %f312;
	add.f32 	%f313, %f308, %f312;
	ld.shared.f32 	%f314, [%r181+24];
	sub.f32 	%f315, %f314, %f717;
	mul.f32 	%f316, %f315, 0f3FB8AA3B;
	ex2.approx.f32 	%f317, %f316;
	st.shared.f32 	[%r181+24], %f317;
	add.f32 	%f318, %f313, %f317;
	ld.shared.f32 	%f319, [%r181+28];
	sub.f32 	%f320, %f319, %f717;
	mul.f32 	%f321, %f320, 0f3FB8AA3B;
	ex2.approx.f32 	%f322, %f321;
	st.shared.f32 	[%r181+28], %f322;
	add.f32 	%f704, %f318, %f322;
	add.s32 	%r346, %r346, 8;
	setp.eq.s32 	%p33, %r346, %r21;
	mov.u32 	%r348, %r21;
	@%p33 bra 	$L__BB0_98;
	bra.uni 	$L__BB0_108;
$L__BB0_109:
	setp.lt.u32 	%p13, %r115, 8;
	mov.b32 	%r355, 0;
	@%p13 bra 	$L__BB0_112;
	mov.b32 	%r353, 0;
$L__BB0_111:
	.pragma "nounroll";
	mad.lo.s32 	%r154, %r353, %r117, %r7;
	mul.wide.s32 	%rd31, %r154, 4;
	add.s64 	%rd32, %rd6, %rd31;
	ld.global.f32 	%f107, [%rd32];
	add.s64 	%rd33, %rd5, %rd31;
	ld.global.f32 	%f108, [%rd33];
	max.f32 	%f109, %f107, 0fFF800000;
	sub.f32 	%f110, %f107, %f109;
	mul.f32 	%f111, %f110, 0f3FB8AA3B;
	ex2.approx.f32 	%f112, %f111;
	mov.f32 	%f113, 0fFF800000;
	sub.f32 	%f114, %f113, %f109;
	mul.f32 	%f115, %f114, 0f3FB8AA3B;
	ex2.approx.f32 	%f116, %f115;
	mul.f32 	%f117, %f116, 0f00000000;
	fma.rn.f32 	%f118, %f108, %f112, %f117;
	st.global.f32 	[%rd32], %f109;
	st.global.f32 	[%rd33], %f118;
	mul.wide.s32 	%rd34, %r117, 4;
	add.s64 	%rd35, %rd32, %rd34;
	ld.global.f32 	%f119, [%rd35];
	add.s64 	%rd36, %rd33, %rd34;
	ld.global.f32 	%f120, [%rd36];
	max.f32 	%f121, %f119, 0fFF800000;
	sub.f32 	%f122, %f119, %f121;
	mul.f32 	%f123, %f122, 0f3FB8AA3B;
	ex2.approx.f32 	%f124, %f123;
	sub.f32 	%f125, %f113, %f121;
	mul.f32 	%f126, %f125, 0f3FB8AA3B;
	ex2.approx.f32 	%f127, %f126;
	mul.f32 	%f128, %f127, 0f00000000;
	fma.rn.f32 	%f129, %f120, %f124, %f128;
	st.global.f32 	[%rd35], %f121;
	st.global.f32 	[%rd36], %f129;
	add.s64 	%rd37, %rd35, %rd34;
	ld.global.f32 	%f130, [%rd37];
	add.s64 	%rd38, %rd36, %rd34;
	ld.global.f32 	%f131, [%rd38];
	max.f32 	%f132, %f130, 0fFF800000;
	sub.f32 	%f133, %f130, %f132;
	mul.f32 	%f134, %f133, 0f3FB8AA3B;
	ex2.approx.f32 	%f135, %f134;
	sub.f32 	%f136, %f113, %f132;
	mul.f32 	%f137, %f136, 0f3FB8AA3B;
	ex2.approx.f32 	%f138, %f137;
	mul.f32 	%f139, %f138, 0f00000000;
	fma.rn.f32 	%f140, %f131, %f135, %f139;
	st.global.f32 	[%rd37], %f132;
	st.global.f32 	[%rd38], %f140;
	add.s64 	%rd39, %rd37, %rd34;
	ld.global.f32 	%f141, [%rd39];
	add.s64 	%rd40, %rd38, %rd34;
	ld.global.f32 	%f142, [%rd40];
	max.f32 	%f143, %f141, 0fFF800000;
	sub.f32 	%f144, %f141, %f143;
	mul.f32 	%f145, %f144, 0f3FB8AA3B;
	ex2.approx.f32 	%f146, %f145;
	sub.f32 	%f147, %f113, %f143;
	mul.f32 	%f148, %f147, 0f3FB8AA3B;
	ex2.approx.f32 	%f149, %f148;
	mul.f32 	%f150, %f149, 0f00000000;
	fma.rn.f32 	%f151, %f142, %f146, %f150;
	st.global.f32 	[%rd39], %f143;
	st.global.f32 	[%rd40], %f151;
	add.s64 	%rd41, %rd39, %rd34;
	ld.global.f32 	%f152, [%rd41];
	add.s64 	%rd42, %rd40, %rd34;
	ld.global.f32 	%f153, [%rd42];
	max.f32 	%f154, %f152, 0fFF800000;
	sub.f32 	%f155, %f152, %f154;
	mul.f32 	%f156, %f155, 0f3FB8AA3B;
	ex2.approx.f32 	%f157, %f156;
	sub.f32 	%f158, %f113, %f154;
	mul.f32 	%f159, %f158, 0f3FB8AA3B;
	ex2.approx.f32 	%f160, %f159;
	mul.f32 	%f161, %f160, 0f00000000;
	fma.rn.f32 	%f162, %f153, %f157, %f161;
	st.global.f32 	[%rd41], %f154;
	st.global.f32 	[%rd42], %f162;
	add.s64 	%rd43, %rd41, %rd34;
	ld.global.f32 	%f163, [%rd43];
	add.s64 	%rd44, %rd42, %rd34;
	ld.global.f32 	%f164, [%rd44];
	max.f32 	%f165, %f163, 0fFF800000;
	sub.f32 	%f166, %f163, %f165;
	mul.f32 	%f167, %f166, 0f3FB8AA3B;
	ex2.approx.f32 	%f168, %f167;
	sub.f32 	%f169, %f113, %f165;
	mul.f32 	%f170, %f169, 0f3FB8AA3B;
	ex2.approx.f32 	%f171, %f170;
	mul.f32 	%f172, %f171, 0f00000000;
	fma.rn.f32 	%f173, %f164, %f168, %f172;
	st.global.f32 	[%rd43], %f165;
	st.global.f32 	[%rd44], %f173;
	add.s64 	%rd45, %rd43, %rd34;
	ld.global.f32 	%f174, [%rd45];
	add.s64 	%rd46, %rd44, %rd34;
	ld.global.f32 	%f175, [%rd46];
	max.f32 	%f176, %f174, 0fFF800000;
	sub.f32 	%f177, %f174, %f176;
	mul.f32 	%f178, %f177, 0f3FB8AA3B;
	ex2.approx.f32 	%f179, %f178;
	sub.f32 	%f180, %f113, %f176;
	mul.f32 	%f181, %f180, 0f3FB8AA3B;
	ex2.approx.f32 	%f182, %f181;
	mul.f32 	%f183, %f182, 0f00000000;
	fma.rn.f32 	%f184, %f175, %f179, %f183;
	st.global.f32 	[%rd45], %f176;
	st.global.f32 	[%rd46], %f184;
	add.s64 	%rd47, %rd45, %rd34;
	ld.global.f32 	%f185, [%rd47];
	add.s64 	%rd48, %rd46, %rd34;
	ld.global.f32 	%f186, [%rd48];
	max.f32 	%f187, %f185, 0fFF800000;
	sub.f32 	%f188, %f185, %f187;
	mul.f32 	%f189, %f188, 0f3FB8AA3B;
	ex2.approx.f32 	%f190, %f189;
	sub.f32 	%f191, %f113, %f187;
	mul.f32 	%f192, %f191, 0f3FB8AA3B;
	ex2.approx.f32 	%f193, %f192;
	mul.f32 	%f194, %f193, 0f00000000;
	fma.rn.f32 	%f195, %f186, %f190, %f194;
	st.global.f32 	[%rd47], %f187;
	st.global.f32 	[%rd48], %f195;
	add.s32 	%r353, %r353, 8;
	and.b32  	%r355, %r115, 2147483640;
	setp.ne.s32 	%p14, %r353, %r355;
	@%p14 bra 	$L__BB0_111;
$L__BB0_112:
	and.b32  	%r106, %r115, 7;
	setp.eq.s32 	%p15, %r106, 0;
	@%p15 bra 	$L__BB0_120;
	add.s32 	%r155, %r106, -1;
	setp.lt.u32 	%p16, %r155, 3;
	@%p16 bra 	$L__BB0_115;
	mad.lo.s32 	%r156, %r355, %r117, %r7;
	mul.wide.s32 	%rd49, %r156, 4;
	add.s64 	%rd50, %rd6, %rd49;
	ld.global.f32 	%f196, [%rd50];
	add.s64 	%rd51, %rd5, %rd49;
	ld.global.f32 	%f197, [%rd51];
	max.f32 	%f198, %f196, 0fFF800000;
	sub.f32 	%f199, %f196, %f198;
	mul.f32 	%f200, %f199, 0f3FB8AA3B;
	ex2.approx.f32 	%f201, %f200;
	mov.f32 	%f202, 0fFF800000;
	sub.f32 	%f203, %f202, %f198;
	mul.f32 	%f204, %f203, 0f3FB8AA3B;
	ex2.approx.f32 	%f205, %f204;
	mul.f32 	%f206, %f205, 0f00000000;
	fma.rn.f32 	%f207, %f197, %f201, %f206;
	st.global.f32 	[%rd50], %f198;
	st.global.f32 	[%rd51], %f207;
	mul.wide.s32 	%rd52, %r117, 4;
	add.s64 	%rd53, %rd50, %rd52;
	ld.global.f32 	%f208, [%rd53];
	add.s64 	%rd54, %rd51, %rd52;
	ld.global.f32 	%f209, [%rd54];
	max.f32 	%f210, %f208, 0fFF800000;
	sub.f32 	%f211, %f208, %f210;
	mul.f32 	%f212, %f211, 0f3FB8AA3B;
	ex2.approx.f32 	%f213, %f212;
	sub.f32 	%f214, %f202, %f210;
	mul.f32 	%f215, %f214, 0f3FB8AA3B;
	ex2.approx.f32 	%f216, %f215;
	mul.f32 	%f217, %f216, 0f00000000;
	fma.rn.f32 	%f218, %f209, %f213, %f217;
	st.global.f32 	[%rd53], %f210;
	st.global.f32 	[%rd54], %f218;
	add.s64 	%rd55, %rd53, %rd52;
	ld.global.f32 	%f219, [%rd55];
	add.s64 	%rd56, %rd54, %rd52;
	ld.global.f32 	%f220, [%rd56];
	max.f32 	%f221, %f219, 0fFF800000;
	sub.f32 	%f222, %f219, %f221;
	mul.f32 	%f223, %f222, 0f3FB8AA3B;
	ex2.approx.f32 	%f224, %f223;
	sub.f32 	%f225, %f202, %f221;
	mul.f32 	%f226, %f225, 0f3FB8AA3B;
	ex2.approx.f32 	%f227, %f226;
	mul.f32 	%f228, %f227, 0f00000000;
	fma.rn.f32 	%f229, %f220, %f224, %f228;
	st.global.f32 	[%rd55], %f221;
	st.global.f32 	[%rd56], %f229;
	add.s64 	%rd57, %rd55, %rd52;
	ld.global.f32 	%f230, [%rd57];
	add.s64 	%rd58, %rd56, %rd52;
	ld.global.f32 	%f231, [%rd58];
	max.f32 	%f232, %f230, 0fFF800000;
	sub.f32 	%f233, %f230, %f232;
	mul.f32 	%f234, %f233, 0f3FB8AA3B;
	ex2.approx.f32 	%f235, %f234;
	sub.f32 	%f236, %f202, %f232;
	mul.f32 	%f237, %f236, 0f3FB8AA3B;
	ex2.approx.f32 	%f238, %f237;
	mul.f32 	%f239, %f238, 0f00000000;
	fma.rn.f32 	%f240, %f231, %f235, %f239;
	st.global.f32 	[%rd57], %f232;
	st.global.f32 	[%rd58], %f240;
	add.s32 	%r355, %r355, 4;
$L__BB0_115:
	and.b32  	%r157, %r115, 3;
	setp.eq.s32 	%p17, %r157, 0;
	@%p17 bra 	$L__BB0_120;
	setp.eq.s32 	%p18, %r157, 1;
	@%p18 bra 	$L__BB0_118;
	mad.lo.s32 	%r158, %r355, %r117, %r7;
	mul.wide.s32 	%rd59, %r158, 4;
	add.s64 	%rd60, %rd6, %rd59;
	ld.global.f32 	%f241, [%rd60];
	add.s64 	%rd61, %rd5, %rd59;
	ld.global.f32 	%f242, [%rd61];
	max.f32 	%f243, %f241, 0fFF800000;
	sub.f32 	%f244, %f241, %f243;
	mul.f32 	%f245, %f244, 0f3FB8AA3B;
	ex2.approx.f32 	%f246, %f245;
	mov.f32 	%f247, 0fFF800000;
	sub.f32 	%f248, %f247, %f243;
	mul.f32 	%f249, %f248, 0f3FB8AA3B;
	ex2.approx.f32 	%f250, %f249;
	mul.f32 	%f251, %f250, 0f00000000;
	fma.rn.f32 	%f252, %f242, %f246, %f251;
	st.global.f32 	[%rd60], %f243;
	st.global.f32 	[%rd61], %f252;
	mul.wide.s32 	%rd62, %r117, 4;
	add.s64 	%rd63, %rd60, %rd62;
	ld.global.f32 	%f253, [%rd63];
	add.s64 	%rd64, %rd61, %rd62;
	ld.global.f32 	%f254, [%rd64];
	max.f32 	%f255, %f253, 0fFF800000;
	sub.f32 	%f256, %f253, %f255;
	mul.f32 	%f257, %f256, 0f3FB8AA3B;
	ex2.approx.f32 	%f258, %f257;
	sub.f32 	%f259, %f247, %f255;
	mul.f32 	%f260, %f259, 0f3FB8AA3B;
	ex2.approx.f32 	%f261, %f260;
	mul.f32 	%f262, %f261, 0f00000000;
	fma.rn.f32 	%f263, %f254, %f258, %f262;
	st.global.f32 	[%rd63], %f255;
	st.global.f32 	[%rd64], %f263;
	add.s32 	%r355, %r355, 2;
$L__BB0_118:
	and.b32  	%r159, %r115, 1;
	setp.eq.b32 	%p19, %r159, 1;
	not.pred 	%p20, %p19;
	@%p20 bra 	$L__BB0_120;
	mad.lo.s32 	%r160, %r355, %r117, %r7;
	mul.wide.s32 	%rd65, %r160, 4;
	add.s64 	%rd66, %rd6, %rd65;
	ld.global.f32 	%f264, [%rd66];
	add.s64 	%rd67, %rd5, %rd65;
	ld.global.f32 	%f265, [%rd67];
	max.f32 	%f266, %f264, 0fFF800000;
	sub.f32 	%f267, %f264, %f266;
	mul.f32 	%f268, %f267, 0f3FB8AA3B;
	ex2.approx.f32 	%f269, %f268;
	mov.f32 	%f270, 0fFF800000;
	sub.f32 	%f271, %f270, %f266;
	mul.f32 	%f272, %f271, 0f3FB8AA3B;
	ex2.approx.f32 	%f273, %f272;
	mul.f32 	%f274, %f273, 0f00000000;
	fma.rn.f32 	%f275, %f265, %f269, %f274;
	st.global.f32 	[%rd66], %f266;
	st.global.f32 	[%rd67], %f275;
$L__BB0_120:
	ld.param.u32 	%r312, [_Z30flash_attention_forward_kernelPKfS0_S0_iiiiiifPfS1_S1__param_5];
	bar.sync 	0;
	add.s32 	%r313, %r313, 1;
	setp.ne.s32 	%p86, %r313, %r312;
	@%p86 bra 	$L__BB0_2;
$L__BB0_121:
	ret;

}


// ===== COMPILED SASS (sm_100) =====

	.target	sm_100

	.elftype	@"ET_EXEC"


//--------------------- .note.nv.tkinfo           --------------------------
	.section	.note.nv.tkinfo,"",@"SHT_NOTE"
	.sectionflags	@"SHF_NOTE_NV_TKINFO"
	.tkinfo
        /*0018*/ 	.word	0x00000002
        /*0030*/ 	.string	""
        /*0030*/ 	.string	"ptxas"
        /*0030*/ 	.string	"Cuda compilation tools, release 13.0, V13.0.88"
        /*0030*/ 	.string	"Build cuda_13.0.r13.0/compiler.36424714_0"
        /*0030*/ 	.string	"-arch sm_100 -m 64 "



//--------------------- .note.nv.cuinfo           --------------------------
	.section	.note.nv.cuinfo,"",@"SHT_NOTE"
	.sectionflags	@"SHF_NOTE_NV_CUINFO"
        /*0018*/ 	.short	0x0002
        /*001a*/ 	.short	0x0064
        /*001c*/ 	.short	0x0082
	.zero		2


//--------------------- .nv.info                  --------------------------
	.section	.nv.info,"",@"SHT_CUDA_INFO"
	.align	4


	//----- nvinfo : EIATTR_REGCOUNT
	.align		4
        /*0000*/ 	.byte	0x04, 0x2f
        /*0002*/ 	.short	(.L_1 - .L_0)
	.align		4
.L_0:
        /*0004*/ 	.word	index@(_Z30flash_attention_forward_kernelPKfS0_S0_iiiiiifPfS1_S1_)
        /*0008*/ 	.word	0x00000020


	//----- nvinfo : EIATTR_FRAME_SIZE
	.align		4
.L_1:
        /*000c*/ 	.byte	0x04, 0x11
        /*000e*/ 	.short	(.L_3 - .L_2)
	.align		4
.L_2:
        /*0010*/ 	.word	index@($__internal_0_$__cuda_sm20_rcp_rn_f32_slowpath)
        /*0014*/ 	.word	0x00000000


	//----- nvinfo : EIATTR_FRAME_SIZE
	.align		4
.L_3:
        /*0018*/ 	.byte	0x04, 0x11
        /*001a*/ 	.short	(.L_5 - .L_4)
	.align		4
.L_4:
        /*001c*/ 	.word	index@(_Z30flash_attention_forward_kernelPKfS0_S0_iiiiiifPfS1_S1_)
        /*0020*/ 	.word	0x00000000


	//----- nvinfo : EIATTR_MIN_STACK_SIZE
	.align		4
.L_5:
        /*0024*/ 	.byte	0x04, 0x12
        /*0026*/ 	.short	(.L_7 - .L_6)
	.align		4
.L_6:
        /*0028*/ 	.word	index@(_Z30flash_attention_forward_kernelPKfS0_S0_iiiiiifPfS1_S1_)
        /*002c*/ 	.word	0x00000000
.L_7:


//--------------------- .nv.compat                --------------------------
	.section	.nv.compat,"",@"SHT_CUDA_COMPAT_INFO"
	.align	4
        /*0000*/ 	.byte	0x02, 0x09, 0x00, 0x00, 0x02, 0x02, 0x01, 0x00, 0x02, 0x05, 0x05, 0x00, 0x03, 0x07, 0x01, 0x01
        /*0010*/ 	.byte	0x02, 0x03, 0x00, 0x00, 0x02, 0x06, 0x01, 0x00, 0x04, 0x0b, 0x08, 0x00, 0x01, 0x00, 0x00, 0x00
        /*0020*/ 	.byte	0x00, 0x00, 0x00, 0x00


//--------------------- .nv.info._Z30flash_attention_forward_kernelPKfS0_S0_iiiiiifPfS1_S1_ --------------------------
	.section	.nv.info._Z30flash_attention_forward_kernelPKfS0_S0_iiiiiifPfS1_S1_,"",@"SHT_CUDA_INFO"
	.sectionflags	@""
	.align	4


	//----- nvinfo : EIATTR_CUDA_API_VERSION
	.align		4
        /*0000*/ 	.byte	0x04, 0x37
        /*0002*/ 	.short	(.L_9 - .L_8)
.L_8:
        /*0004*/ 	.word	0x00000082


	//----- nvinfo : EIATTR_KPARAM_INFO
	.align		4
.L_9:
        /*0008*/ 	.byte	0x04, 0x17
        /*000a*/ 	.short	(.L_11 - .L_10)
.L_10:
        /*000c*/ 	.word	0x00000000
        /*0010*/ 	.short	0x000c
        /*0012*/ 	.short	0x0048
        /*0014*/ 	.byte	0x00, 0xf5, 0x21, 0x00


	//----- nvinfo : EIATTR_KPARAM_INFO
	.align		4
.L_11:
        /*0018*/ 	.byte	0x04, 0x17
        /*001a*/ 	.short	(.L_13 - .L_12)
.L_12:
        /*001c*/ 	.word	0x00000000
        /*0020*/ 	.short	0x000b
        /*0022*/ 	.short	0x0040
        /*0024*/ 	.byte	0x00, 0xf5, 0x21, 0x00


	//----- nvinfo : EIATTR_KPARAM_INFO
	.align		4
.L_13:
        /*0028*/ 	.byte	0x04, 0x17
        /*002a*/ 	.short	(.L_15 - .L_14)
.L_14:
        /*002c*/ 	.word	0x00000000
        /*0030*/ 	.short	0x000a
        /*0032*/ 	.short	0x0038
        /*0034*/ 	.byte	0x00, 0xf5, 0x21, 0x00


	//----- nvinfo : EIATTR_KPARAM_INFO
	.align		4
.L_15:
        /*0038*/ 	.byte	0x04, 0x17
        /*003a*/ 	.short	(.L_17 - .L_16)
.L_16:
        /*003c*/ 	.word	0x00000000
        /*0040*/ 	.short	0x0009
        /*0042*/ 	.short	0x0030
        /*0044*/ 	.byte	0x00, 0xf0, 0x11, 0x00


	//----- nvinfo : EIATTR_KPARAM_INFO
	.align		4
.L_17:
        /*0048*/ 	.byte	0x04, 0x17
        /*004a*/ 	.short	(.L_19 - .L_18)
.L_18:
        /*004c*/ 	.word	0x00000000
        /*0050*/ 	.short	0x0008
        /*0052*/ 	.short	0x002c
        /*0054*/ 	.byte	0x00, 0xf0, 0x11, 0x00


	//----- nvinfo : EIATTR_KPARAM_INFO
	.align		4
.L_19:
        /*0058*/ 	.byte	0x04, 0x17
        /*005a*/ 	.short	(.L_21 - .L_20)
.L_20:
        /*005c*/ 	.word	0x00000000
        /*0060*/ 	.short	0x0007
        /*0062*/ 	.short	0x0028
        /*0064*/ 	.byte	0x00, 0xf0, 0x11, 0x00


	//----- nvinfo : EIATTR_KPARAM_INFO
	.align		4
.L_21:
        /*0068*/ 	.byte	0x04, 0x17
        /*006a*/ 	.short	(.L_23 - .L_22)
.L_22:
        /*006c*/ 	.word	0x00000000
        /*0070*/ 	.short	0x0006
        /*0072*/ 	.short	0x0024
        /*0074*/ 	.byte	0x00, 0xf0, 0x11, 0x00


	//----- nvinfo : EIATTR_KPARAM_INFO
	.align		4
.L_23:
        /*0078*/ 	.byte	0x04, 0x17
        /*007a*/ 	.short	(.L_25 - .L_24)
.L_24:
        /*007c*/ 	.word	0x00000000
        /*0080*/ 	.short	0x0005
        /*0082*/ 	.short	0x0020
        /*0084*/ 	.byte	0x00, 0xf0, 0x11, 0x00


	//----- nvinfo : EIATTR_KPARAM_INFO
	.align		4
.L_25:
        /*0088*/ 	.byte	0x04, 0x17
        /*008a*/ 	.short	(.L_27 - .L_26)
.L_26:
        /*008c*/ 	.word	0x00000000
        /*0090*/ 	.short	0x0004
        /*0092*/ 	.short	0x001c
        /*0094*/ 	.byte	0x00, 0xf0, 0x11, 0x00


	//----- nvinfo : EIATTR_KPARAM_INFO
	.align		4
.L_27:
        /*0098*/ 	.byte	0x04, 0x17
        /*009a*/ 	.short	(.L_29 - .L_28)
.L_28:
        /*009c*/ 	.word	0x00000000
        /*00a0*/ 	.short	0x0003
        /*00a2*/ 	.short	0x0018
        /*00a4*/ 	.byte	0x00, 0xf0, 0x11, 0x00


	//----- nvinfo : EIATTR_KPARAM_INFO
	.align		4
.L_29:
        /*00a8*/ 	.byte	0x04, 0x17
        /*00aa*/ 	.short	(.L_31 - .L_30)
.L_30:
        /*00ac*/ 	.word	0x00000000
        /*00b0*/ 	.short	0x0002
        /*00b2*/ 	.short	0x0010
        /*00b4*/ 	.byte	0x00, 0xf5, 0x21, 0x00


	//----- nvinfo : EIATTR_KPARAM_INFO
	.align		4
.L_31:
        /*00b8*/ 	.byte	0x04, 0x17
        /*00ba*/ 	.short	(.L_33 - .L_32)
.L_32:
        /*00bc*/ 	.word	0x00000000
        /*00c0*/ 	.short	0x0001
        /*00c2*/ 	.short	0x0008
        /*00c4*/ 	.byte	0x00, 0xf5, 0x21, 0x00


	//----- nvinfo : EIATTR_KPARAM_INFO
	.align		4
.L_33:
        /*00c8*/ 	.byte	0x04, 0x17
        /*00ca*/ 	.short	(.L_35 - .L_34)
.L_34:
        /*00cc*/ 	.word	0x00000000
        /*00d0*/ 	.short	0x0000
        /*00d2*/ 	.short	0x0000
        /*00d4*/ 	.byte	0x00, 0xf5, 0x21, 0x00


	//----- nvinfo : EIATTR_SPARSE_MMA_MASK
	.align		4
.L_35:
        /*00d8*/ 	.byte	0x03, 0x50
        /*00da*/ 	.short	0x0000


	//----- nvinfo : EIATTR_MAXREG_COUNT
	.align		4
        /*00dc*/ 	.byte	0x03, 0x1b
        /*00de*/ 	.short	0x00ff


	//----- nvinfo : EIATTR_NUM_BARRIERS
	.align		4
        /*00e0*/ 	.byte	0x02, 0x4c
        /*00e2*/ 	.byte	0x01
	.zero		1


	//----- nvinfo : EIATTR_MERCURY_ISA_VERSION
	.align		4
        /*00e4*/ 	.byte	0x03, 0x5f
        /*00e6*/ 	.short	0x0101


	//----- nvinfo : EIATTR_VRC_CTA_INIT_COUNT
	.align		4
        /*00e8*/ 	.byte	0x02, 0x4a
	.zero		1
	.zero		1


	//----- nvinfo : EIATTR_EXIT_INSTR_OFFSETS
	.align		4
        /*00ec*/ 	.byte	0x04, 0x1c
        /*00ee*/ 	.short	(.L_37 - .L_36)


	//   ....[0]....
.L_36:
        /*00f0*/ 	.word	0x00000030


	//   ....[1]....
        /*00f4*/ 	.word	0x00005f80


	//----- nvinfo : EIATTR_CRS_STACK_SIZE
	.align		4
.L_37:
        /*00f8*/ 	.byte	0x04, 0x1e
        /*00fa*/ 	.short	(.L_39 - .L_38)
.L_38:
        /*00fc*/ 	.word	0x00000000


	//----- nvinfo : EIATTR_CBANK_PARAM_SIZE
	.align		4
.L_39:
        /*0100*/ 	.byte	0x03, 0x19
        /*0102*/ 	.short	0x0050


	//----- nvinfo : EIATTR_PARAM_CBANK
	.align		4
        /*0104*/ 	.byte	0x04, 0x0a
        /*0106*/ 	.short	(.L_41 - .L_40)
	.align		4
.L_40:
        /*0108*/ 	.word	index@(.nv.constant0._Z30flash_attention_forward_kernelPKfS0_S0_iiiiiifPfS1_S1_)
        /*010c*/ 	.short	0x0380
        /*010e*/ 	.short	0x0050


	//----- nvinfo : EIATTR_SW_WAR
	.align		4
.L_41:
        /*0110*/ 	.byte	0x04, 0x36
        /*0112*/ 	.short	(.L_43 - .L_42)
.L_42:
        /*0114*/ 	.word	0x00000008
.L_43:


//--------------------- .nv.callgraph             --------------------------
	.section	.nv.callgraph,"",@"SHT_CUDA_CALLGRAPH"
	.align	4
	.sectionentsize	8
	.align		4
        /*0000*/ 	.word	0x00000000
	.align		4
        /*0004*/ 	.word	0xffffffff
	.align		4
        /*0008*/ 	.word	0x00000000
	.align		4
        /*000c*/ 	.word	0xfffffffe
	.align		4
        /*0010*/ 	.word	0x00000000
	.align		4
        /*0014*/ 	.word	0xfffffffd
	.align		4
        /*0018*/ 	.word	0x00000000
	.align		4
        /*001c*/ 	.word	0xfffffffc


//--------------------- .text._Z30flash_attention_forward_kernelPKfS0_S0_iiiiiifPfS1_S1_ --------------------------
	.section	.text._Z30flash_attention_forward_kernelPKfS0_S0_iiiiiifPfS1_S1_,"ax",@progbits
	.align	128
        .global         _Z30flash_attention_forward_kernelPKfS0_S0_iiiiiifPfS1_S1_
        .type           _Z30flash_attention_forward_kernelPKfS0_S0_iiiiiifPfS1_S1_,@function
        .size           _Z30flash_attention_forward_kernelPKfS0_S0_iiiiiifPfS1_S1_,(.L_x_61 - _Z30flash_attention_forward_kernelPKfS0_S0_iiiiiifPfS1_S1_)
        .other          _Z30flash_attention_forward_kernelPKfS0_S0_iiiiiifPfS1_S1_,@"STO_CUDA_ENTRY STV_DEFAULT"
_Z30flash_attention_forward_kernelPKfS0_S0_iiiiiifPfS1_S1_:
.text._Z30flash_attention_forward_kernelPKfS0_S0_iiiiiifPfS1_S1_:
[----:B------:R-:W-:Y:S08]  /*0000*/  LDC R1, c[0x0][0x37c] ;  /* 0x0000df00ff017b82 */ /* 0x000ff00000000800 */
[----:B------:R-:W0:Y:S02]  /*0010*/  LDC R0, c[0x0][0x3a0] ;  /* 0x0000e800ff007b82 */ /* 0x000e240000000800 */
[----:B0-----:R-:W-:-:S13]  /*0020*/  ISETP.GE.AND P0, PT, R0, 0x1, PT ;  /* 0x000000010000780c */ /* 0x001fda0003f06270 */
[----:B------:R-:W-:Y:S05]  /*0030*/  @!P0 EXIT ;  /* 0x000000000000894d */ /* 0x000fea0003800000 */
[----:B------:R-:W0:Y:S01]  /*0040*/  S2R R3, SR_TID.X ;  /* 0x0000000000037919 */ /* 0x000e220000002100 */
[----:B------:R-:W1:Y:S01]  /*0050*/  S2UR UR4, SR_CTAID.Y ;  /* 0x00000000000479c3 */ /* 0x000e620000002600 */
[----:B------:R-:W2:Y:S01]  /*0060*/  LDCU UR11, c[0x0][0x3a8] ;  /* 0x00007500ff0b77ac */ /* 0x000ea20008000800 */
[----:B------:R-:W1:Y:S06]  /*0070*/  LDCU UR12, c[0x0][0x398] ;  /* 0x00007300ff0c77ac */ /* 0x000e6c0008000800 */
[----:B------:R-:W3:Y:S01]  /*0080*/  S2UR UR8, SR_CTAID.X ;  /* 0x00000000000879c3 */ /* 0x000ee20000002500 */
[----:B------:R-:W3:Y:S01]  /*0090*/  LDCU UR5, c[0x0][0x374] ;  /* 0x00006e80ff0577ac */ /* 0x000ee20008000800 */
[----:B------:R-:W4:Y:S06]  /*00a0*/  LDCU UR13, c[0x0][0x39c] ;  /* 0x00007380ff0d77ac */ /* 0x000f2c0008000800 */
[----:B------:R-:W5:Y:S01]  /*00b0*/  S2UR UR7, SR_CgaCtaId ;  /* 0x00000000000779c3 */ /* 0x000f620000008800 */
[----:B------:R-:W5:Y:S01]  /*00c0*/  LDCU UR16, c[0x0][0x3b0] ;  /* 0x00007600ff1077ac */ /* 0x000f620008000800 */
[----:B--2---:R-:W-:-:S02]  /*00d0*/  MOV R5, UR11 ;  /* 0x0000000b00057c02 */ /* 0x004fc40008000f00 */
[----:B------:R-:W-:Y:S01]  /*00e0*/  MOV R7, UR11 ;  /* 0x0000000b00077c02 */ /* 0x000fe20008000f00 */
[----:B------:R-:W-:Y:S01]  /*00f0*/  UMOV UR6, 0x400 ;  /* 0x0000040000067882 */ /* 0x000fe20000000000 */
[----:B------:R-:W-:Y:S02]  /*0100*/  ULOP3.LUT UR20, UR11, 0x7, URZ, 0xc0, !UPT ;  /* 0x000000070b147892 */ /* 0x000fe4000f8ec0ff */
[----:B-1----:R-:W-:Y:S02]  /*0110*/  UIMAD UR4, UR4, UR12, URZ ;  /* 0x0000000c040472a4 */ /* 0x002fe4000f8e02ff */
[----:B------:R-:W-:Y:S02]  /*0120*/  ULOP3.LUT UR19, UR11, 0x3, URZ, 0xc0, !UPT ;  /* 0x000000030b137892 */ /* 0x000fe4000f8ec0ff */
[----:B------:R-:W-:Y:S01]  /*0130*/  UIADD3 UR21, UPT, UPT, UR11, -0x1, URZ ;  /* 0xffffffff0b157890 */ /* 0x000fe2000fffe0ff */
[----:B0-----:R-:W-:Y:S01]  /*0140*/  SHF.L.U32 R0, R3, 0x2, RZ ;  /* 0x0000000203007819 */ /* 0x001fe200000006ff */
[----:B---3--:R-:W-:-:S02]  /*0150*/  UIMAD UR5, UR5, UR8, URZ ;  /* 0x00000008050572a4 */ /* 0x008fc4000f8e02ff */
[----:B----4-:R-:W-:Y:S01]  /*0160*/  UIMAD UR17, UR11, UR13, URZ ;  /* 0x0000000d0b1172a4 */ /* 0x010fe2000f8e02ff */
[-C--:B------:R-:W-:Y:S01]  /*0170*/  LEA R2, R5, R0.reuse, 0x2 ;  /* 0x0000000005027211 */ /* 0x080fe200078e10ff */
[----:B------:R-:W-:Y:S01]  /*0180*/  UIMAD UR4, UR5, UR12, UR4 ;  /* 0x0000000c050472a4 */ /* 0x000fe2000f8e0204 */
[----:B------:R-:W-:Y:S01]  /*0190*/  LEA R0, R7, R0, 0x3 ;  /* 0x0000000007007211 */ /* 0x000fe200078e18ff */
[----:B------:R-:W-:Y:S02]  /*01a0*/  ULOP3.LUT UR24, UR13, 0x7, URZ, 0xc0, !UPT ;  /* 0x000000070d187892 */ /* 0x000fe4000f8ec0ff */
[----:B------:R-:W-:Y:S01]  /*01b0*/  MOV R7, UR13 ;  /* 0x0000000d00077c02 */ /* 0x000fe20008000f00 */
[----:B-----5:R-:W-:Y:S01]  /*01c0*/  ULEA UR6, UR7, UR6, 0x18 ;  /* 0x0000000607067291 */ /* 0x020fe2000f8ec0ff */
[----:B------:R-:W-:Y:S01]  /*01d0*/  MOV R5, UR13 ;  /* 0x0000000d00057c02 */ /* 0x000fe20008000f00 */
[----:B------:R-:W-:Y:S01]  /*01e0*/  ULOP3.LUT UR8, UR11, 0x7ffffff8, URZ, 0xc0, !UPT ;  /* 0x7ffffff80b087892 */ /* 0x000fe2000f8ec0ff */
[----:B------:R-:W-:Y:S01]  /*01f0*/  IADD3 R4, PT, PT, R3, UR4, RZ ;  /* 0x0000000403047c10 */ /* 0x000fe2000fffe0ff */
[----:B------:R-:W-:-:S02]  /*0200*/  ULEA UR28, UR17, UR6, 0x2 ;  /* 0x00000006111c7291 */ /* 0x000fc4000f8e10ff */
[----:B------:R-:W-:Y:S01]  /*0210*/  IMAD R6, R0, R7, UR6 ;  /* 0x0000000600067e24 */ /* 0x000fe2000f8e0207 */
[----:B------:R-:W-:Y:S01]  /*0220*/  MOV R7, UR4 ;  /* 0x0000000400077c02 */ /* 0x000fe20008000f00 */
[----:B------:R-:W-:Y:S01]  /*0230*/  IMAD R5, R2, R5, UR6 ;  /* 0x0000000602057e24 */ /* 0x000fe2000f8e0205 */
[----:B------:R-:W-:Y:S01]  /*0240*/  ULEA UR29, UR17, UR28, 0x2 ;  /* 0x0000001c111d7291 */ /* 0x000fe2000f8e10ff */
[----:B------:R-:W-:Y:S02]  /*0250*/  IMAD R0, R3, UR13, RZ ;  /* 0x0000000d03007c24 */ /* 0x000fe4000f8e02ff */
[----:B------:R-:W-:Y:S01]  /*0260*/  FMUL R2, RZ, UR16 ;  /* 0x00000010ff027c20 */ /* 0x000fe20008400000 */
[----:B------:R-:W-:Y:S01]  /*0270*/  IADD3 R6, PT, PT, R6, 0x10, RZ ;  /* 0x0000001006067810 */ /* 0x000fe20007ffe0ff */
[----:B------:R-:W0:Y:S01]  /*0280*/  LDCU.64 UR14, c[0x0][0x358] ;  /* 0x00006b00ff0e77ac */ /* 0x000e220008000a00 */
[----:B------:R-:W-:Y:S01]  /*0290*/  IADD3 R5, PT, PT, R5, 0x10, RZ ;  /* 0x0000001005057810 */ /* 0x000fe20007ffe0ff */
[----:B------:R-:W-:Y:S01]  /*02a0*/  IMAD R7, R7, UR13, R0 ;  /* 0x0000000d07077c24 */ /* 0x000fe2000f8e0200 */
[----:B------:R-:W-:-:S02]  /*02b0*/  UIADD3 UR25, UPT, UPT, UR13, -0x1, URZ ;  /* 0xffffffff0d197890 */ /* 0x000fc4000fffe0ff */
[----:B------:R-:W-:Y:S02]  /*02c0*/  ULOP3.LUT UR23, UR13, 0x3, URZ, 0xc0, !UPT ;  /* 0x000000030d177892 */ /* 0x000fe4000f8ec0ff */
[----:B------:R-:W-:Y:S02]  /*02d0*/  ULOP3.LUT UR22, UR13, 0xf, URZ, 0xc0, !UPT ;  /* 0x0000000f0d167892 */ /* 0x000fe4000f8ec0ff */
[----:B------:R-:W-:Y:S02]  /*02e0*/  ULOP3.LUT UR9, UR13, 0x7ffffff8, URZ, 0xc0, !UPT ;  /* 0x7ffffff80d097892 */ /* 0x000fe4000f8ec0ff */
[----:B------:R-:W-:Y:S02]  /*02f0*/  ULOP3.LUT UR18, UR13, 0x1, URZ, 0xc0, !UPT ;  /* 0x000000010d127892 */ /* 0x000fe4000f8ec0ff */
[----:B------:R-:W-:Y:S02]  /*0300*/  ULOP3.LUT UR11, UR11, 0x1, URZ, 0xc0, !UPT ;  /* 0x000000010b0b7892 */ /* 0x000fe4000f8ec0ff */
[----:B------:R-:W-:-:S02]  /*0310*/  ULOP3.LUT UR10, UR13, 0x7ffffff0, URZ, 0xc0, !UPT ;  /* 0x7ffffff00d0a7892 */ /* 0x000fc4000f8ec0ff */
[----:B------:R-:W-:Y:S02]  /*0320*/  UIADD3 UR27, UPT, UPT, UR24, -0x1, URZ ;  /* 0xffffffff181b7890 */ /* 0x000fe4000fffe0ff */
[----:B------:R-:W-:Y:S02]  /*0330*/  UIADD3 UR26, UPT, UPT, UR20, -0x1, URZ ;  /* 0xffffffff141a7890 */ /* 0x000fe4000fffe0ff */
[----:B------:R-:W-:Y:S02]  /*0340*/  UIADD3 UR30, UPT, UPT, UR19, -0x1, URZ ;  /* 0xffffffff131e7890 */ /* 0x000fe4000fffe0ff */
[----:B------:R-:W-:Y:S01]  /*0350*/  ULEA UR31, UR17, UR29, 0x2 ;  /* 0x0000001d111f7291 */ /* 0x000fe2000f8e10ff */
[----:B0-----:R-:W-:-:S11]  /*0360*/  UMOV UR4, URZ ;  /* 0x000000ff00047c82 */ /* 0x001fd60008000000 */
.L_x_55:
[----:B0-----:R-:W0:Y:S02]  /*0370*/  LDCU UR6, c[0x0][0x39c] ;  /* 0x00007380ff0677ac */ /* 0x001e240008000800 */
[----:B0-----:R-:W-:-:S09]  /*0380*/  UISETP.GE.AND UP0, UPT, UR6, 0x1, UPT ;  /* 0x000000010600788c */ /* 0x001fd2000bf06270 */
[----:B-1234-:R-:W-:Y:S05]  /*0390*/  BRA.U !UP0, `(.L_x_0) ;  /* 0x0000000508d87547 */ /* 0x01efea000b800000 */
[----:B------:R-:W-:Y:S01]  /*03a0*/  UISETP.GE.U32.AND UP1, UPT, UR25, 0x7, UPT ;  /* 0x000000071900788c */ /* 0x000fe2000bf26070 */
[----:B------:R-:W-:Y:S01]  /*03b0*/  MOV R12, UR4 ;  /* 0x00000004000c7c02 */ /* 0x000fe20008000f00 */
[----:B------:R-:W-:-:S04]  /*03c0*/  UMOV UR5, URZ ;  /* 0x000000ff00057c82 */ /* 0x000fc80008000000 */
[----:B------:R-:W-:-:S03]  /*03d0*/  IMAD R12, R12, UR17, R7 ;  /* 0x000000110c0c7c24 */ /* 0x000fc6000f8e0207 */
[----:B------:R-:W-:Y:S05]  /*03e0*/  BRA.U !UP1, `(.L_x_1) ;  /* 0x0000000109c07547 */ /* 0x000fea000b800000 */
[----:B------:R-:W-:Y:S01]  /*03f0*/  ULOP3.LUT UR9, UR6, 0x7ffffff8, URZ, 0xc0, !UPT ;  /* 0x7ffffff806097892 */ /* 0x000fe2000f8ec0ff */
[----:B------:R-:W-:Y:S02]  /*0400*/  MOV R14, R6 ;  /* 0x00000006000e7202 */ /* 0x000fe40000000f00 */
[----:B------:R-:W-:Y:S01]  /*0410*/  MOV R13, R5 ;  /* 0x00000005000d7202 */ /* 0x000fe20000000f00 */
[----:B------:R-:W-:Y:S01]  /*0420*/  UIADD3 UR5, UPT, UPT, -UR9, URZ, URZ ;  /* 0x000000ff09057290 */ /* 0x000fe2000fffe1ff */
[----:B------:R-:W-:-:S11]  /*0430*/  MOV R15, R12 ;  /* 0x0000000c000f7202 */ /* 0x000fd60000000f00 */
.L_x_2:
[----:B------:R-:W0:Y:S08]  /*0440*/  LDC.64 R10, c[0x0][0x388] ;  /* 0x0000e200ff0a7b82 */ /* 0x000e300000000a00 */
[----:B------:R-:W1:Y:S01]  /*0450*/  LDC.64 R8, c[0x0][0x390] ;  /* 0x0000e400ff087b82 */ /* 0x000e620000000a00 */
[----:B0-----:R-:W-:-:S05]  /*0460*/  IMAD.WIDE R10, R15, 0x4, R10 ;  /* 0x000000040f0a7825 */ /* 0x001fca00078e020a */
[----:B------:R-:W2:Y:S01]  /*0470*/  LDG.E R28, desc[UR14][R10.64] ;  /* 0x0000000e0a1c7981 */ /* 0x000ea2000c1e1900 */
[----:B-1----:R-:W-:-:S03]  /*0480*/  IMAD.WIDE R8, R15, 0x4, R8 ;  /* 0x000000040f087825 */ /* 0x002fc600078e0208 */
[----:B------:R-:W3:Y:S04]  /*0490*/  LDG.E R16, desc[UR14][R10.64+0x4] ;  /* 0x0000040e0a107981 */ /* 0x000ee8000c1e1900 */
[----:B------:R-:W4:Y:S04]  /*04a0*/  LDG.E R19, desc[UR14][R8.64] ;  /* 0x0000000e08137981 */ /* 0x000f28000c1e1900 */
[----:B------:R-:W5:Y:S04]  /*04b0*/  LDG.E R17, desc[UR14][R8.64+0x4] ;  /* 0x0000040e08117981 */ /* 0x000f68000c1e1900 */
        /* <DEDUP_REMOVED lines=11> */
[----:B--2---:R-:W-:Y:S04]  /*0570*/  STS [R13+-0x10], R28 ;  /* 0xfffff01c0d007388 */ /* 0x004fe80000000800 */
[----:B----4-:R0:W-:Y:S04]  /*0580*/  STS [R14+-0x10], R19 ;  /* 0xfffff0130e007388 */ /* 0x0101e80000000800 */
[----:B0-----:R-:W2:Y:S01]  /*0590*/  LDG.E R19, desc[UR14][R8.64+0x1c] ;  /* 0x00001c0e08137981 */ /* 0x001ea2000c1e1900 */
[----:B------:R-:W-:-:S03]  /*05a0*/  UIADD3 UR5, UPT, UPT, UR5, 0x8, URZ ;  /* 0x0000000805057890 */ /* 0x000fc6000fffe0ff */
[----:B---3--:R-:W-:Y:S01]  /*05b0*/  STS [R13+-0xc], R16 ;  /* 0xfffff4100d007388 */ /* 0x008fe20000000800 */
[----:B------:R-:W-:-:S03]  /*05c0*/  UISETP.NE.AND UP1, UPT, UR5, URZ, UPT ;  /* 0x000000ff0500728c */ /* 0x000fc6000bf25270 */
[----:B-----5:R-:W-:Y:S04]  /*05d0*/  STS [R14+-0xc], R17 ;  /* 0xfffff4110e007388 */ /* 0x020fe80000000800 */
[----:B------:R-:W-:Y:S04]  /*05e0*/  STS [R13+-0x8], R24 ;  /* 0xfffff8180d007388 */ /* 0x000fe80000000800 */
[----:B------:R-:W-:Y:S04]  /*05f0*/  STS [R14+-0x8], R21 ;  /* 0xfffff8150e007388 */ /* 0x000fe80000000800 */
[----:B------:R-:W-:Y:S04]  /*0600*/  STS [R13+-0x4], R26 ;  /* 0xfffffc1a0d007388 */ /* 0x000fe80000000800 */
[----:B------:R-:W-:Y:S04]  /*0610*/  STS [R14+-0x4], R23 ;  /* 0xfffffc170e007388 */ /* 0x000fe80000000800 */
[----:B------:R-:W-:Y:S04]  /*0620*/  STS [R13], R22 ;  /* 0x000000160d007388 */ /* 0x000fe80000000800 */
[----:B------:R-:W-:Y:S04]  /*0630*/  STS [R14], R25 ;  /* 0x000000190e007388 */ /* 0x000fe80000000800 */
[----:B------:R-:W-:Y:S04]  /*0640*/  STS [R13+0x4], R20 ;  /* 0x000004140d007388 */ /* 0x000fe80000000800 */
[----:B------:R-:W-:Y:S04]  /*0650*/  STS [R14+0x4], R27 ;  /* 0x0000041b0e007388 */ /* 0x000fe80000000800 */
[----:B------:R-:W-:Y:S01]  /*0660*/  STS [R13+0x8], R18 ;  /* 0x000008120d007388 */ /* 0x000fe20000000800 */
[----:B------:R-:W-:-:S03]  /*0670*/  IADD3 R15, PT, PT, R15, 0x8, RZ ;  /* 0x000000080f0f7810 */ /* 0x000fc60007ffe0ff */
[----:B------:R-:W-:Y:S04]  /*0680*/  STS [R14+0x8], R29 ;  /* 0x0000081d0e007388 */ /* 0x000fe80000000800 */
[----:B------:R0:W-:Y:S02]  /*0690*/  STS [R13+0xc], R10 ;  /* 0x00000c0a0d007388 */ /* 0x0001e40000000800 */
[----:B0-----:R-:W-:Y:S02]  /*06a0*/  IADD3 R13, PT, PT, R13, 0x20, RZ ;  /* 0x000000200d0d7810 */ /* 0x001fe40007ffe0ff */
[----:B--2---:R0:W-:Y:S02]  /*06b0*/  STS [R14+0xc], R19 ;  /* 0x00000c130e007388 */ /* 0x0041e40000000800 */
[----:B0-----:R-:W-:Y:S01]  /*06c0*/  IADD3 R14, PT, PT, R14, 0x20, RZ ;  /* 0x000000200e0e7810 */ /* 0x001fe20007ffe0ff */
[----:B------:R-:W-:Y:S06]  /*06d0*/  BRA.U UP1, `(.L_x_2) ;  /* 0xfffffffd01587547 */ /* 0x000fec000b83ffff */
[----:B------:R-:W-:-:S05]  /*06e0*/  UMOV UR5, UR9 ;  /* 0x0000000900057c82 */ /* 0x000fca0008000000 */
.L_x_1:
[----:B------:R-:W-:-:S09]  /*06f0*/  UISETP.NE.AND UP1, UPT, UR24, URZ, UPT ;  /* 0x000000ff1800728c */ /* 0x000fd2000bf25270 */
[----:B------:R-:W-:Y:S05]  /*0700*/  BRA.U !UP1, `(.L_x_0) ;  /* 0x0000000109fc7547 */ /* 0x000fea000b800000 */
[----:B------:R-:W-:Y:S02]  /*0710*/  UISETP.GE.U32.AND UP1, UPT, UR27, 0x3, UPT ;  /* 0x000000031b00788c */ /* 0x000fe4000bf26070 */
[----:B------:R-:W-:-:S07]  /*0720*/  UISETP.NE.AND UP2, UPT, UR23, URZ, UPT ;  /* 0x000000ff1700728c */ /* 0x000fce000bf45270 */
[----:B------:R-:W-:Y:S05]  /*0730*/  BRA.U !UP1, `(.L_x_3) ;  /* 0x0000000109647547 */ /* 0x000fea000b800000 */
[----:B------:R-:W0:Y:S01]  /*0740*/  LDC.64 R8, c[0x0][0x388] ;  /* 0x0000e200ff087b82 */ /* 0x000e220000000a00 */
[----:B------:R-:W-:-:S07]  /*0750*/  IADD3 R13, PT, PT, R12, UR5, RZ ;  /* 0x000000050c0d7c10 */ /* 0x000fce000fffe0ff */
[----:B------:R-:W1:Y:S01]  /*0760*/  LDC.64 R10, c[0x0][0x390] ;  /* 0x0000e400ff0a7b82 */ /* 0x000e620000000a00 */
[----:B0-----:R-:W-:-:S05]  /*0770*/  IMAD.WIDE R8, R13, 0x4, R8 ;  /* 0x000000040d087825 */ /* 0x001fca00078e0208 */
[----:B------:R-:W2:Y:S01]  /*0780*/  LDG.E R17, desc[UR14][R8.64+0x4] ;  /* 0x0000040e08117981 */ /* 0x000ea2000c1e1900 */
[----:B-1----:R-:W-:-:S03]  /*0790*/  IMAD.WIDE R10, R13, 0x4, R10 ;  /* 0x000000040d0a7825 */ /* 0x002fc600078e020a */
[----:B------:R-:W3:Y:S04]  /*07a0*/  LDG.E R21, desc[UR14][R8.64+0x8] ;  /* 0x0000080e08157981 */ /* 0x000ee8000c1e1900 */
[----:B------:R-:W4:Y:S04]  /*07b0*/  LDG.E R13, desc[UR14][R8.64] ;  /* 0x0000000e080d7981 */ /* 0x000f28000c1e1900 */
[----:B------:R-:W5:Y:S04]  /*07c0*/  LDG.E R15, desc[UR14][R10.64] ;  /* 0x0000000e0a0f7981 */ /* 0x000f68000c1e1900 */
[----:B------:R-:W3:Y:S04]  /*07d0*/  LDG.E R19, desc[UR14][R10.64+0x4] ;  /* 0x0000040e0a137981 */ /* 0x000ee8000c1e1900 */
[----:B------:R-:W3:Y:S04]  /*07e0*/  LDG.E R23, desc[UR14][R10.64+0x8] ;  /* 0x0000080e0a177981 */ /* 0x000ee8000c1e1900 */
[----:B------:R-:W3:Y:S04]  /*07f0*/  LDG.E R25, desc[UR14][R8.64+0xc] ;  /* 0x00000c0e08197981 */ /* 0x000ee8000c1e1900 */
[----:B------:R-:W3:Y:S01]  /*0800*/  LDG.E R27, desc[UR14][R10.64+0xc] ;  /* 0x00000c0e0a1b7981 */ /* 0x000ee2000c1e1900 */
[----:B------:R-:W-:-:S04]  /*0810*/  IADD3 R14, PT, PT, R0, UR5, RZ ;  /* 0x00000005000e7c10 */ /* 0x000fc8000fffe0ff */
[C---:B------:R-:W-:Y:S02]  /*0820*/  LEA R16, R14.reuse, UR28, 0x2 ;  /* 0x0000001c0e107c11 */ /* 0x040fe4000f8e10ff */
[----:B------:R-:W-:Y:S01]  /*0830*/  LEA R14, R14, UR29, 0x2 ;  /* 0x0000001d0e0e7c11 */ /* 0x000fe2000f8e10ff */
[----:B------:R-:W-:Y:S02]  /*0840*/  UIADD3 UR5, UPT, UPT, UR5, 0x4, URZ ;  /* 0x0000000405057890 */ /* 0x000fe4000fffe0ff */
[----:B----4-:R0:W-:Y:S04]  /*0850*/  STS [R16], R13 ;  /* 0x0000000d10007388 */ /* 0x0101e80000000800 */
[----:B-----5:R0:W-:Y:S04]  /*0860*/  STS [R14], R15 ;  /* 0x0000000f0e007388 */ /* 0x0201e80000000800 */
[----:B--2---:R0:W-:Y:S04]  /*0870*/  STS [R16+0x4], R17 ;  /* 0x0000041110007388 */ /* 0x0041e80000000800 */
[----:B---3--:R0:W-:Y:S04]  /*0880*/  STS [R14+0x4], R19 ;  /* 0x000004130e007388 */ /* 0x0081e80000000800 */
[----:B------:R0:W-:Y:S04]  /*0890*/  STS [R16+0x8], R21 ;  /* 0x0000081510007388 */ /* 0x0001e80000000800 */
[----:B------:R0:W-:Y:S04]  /*08a0*/  STS [R14+0x8], R23 ;  /* 0x000008170e007388 */ /* 0x0001e80000000800 */
[----:B------:R0:W-:Y:S04]  /*08b0*/  STS [R16+0xc], R25 ;  /* 0x00000c1910007388 */ /* 0x0001e80000000800 */
[----:B------:R0:W-:Y:S02]  /*08c0*/  STS [R14+0xc], R27 ;  /* 0x00000c1b0e007388 */ /* 0x0001e40000000800 */
.L_x_3:
[----:B------:R-:W-:Y:S05]  /*08d0*/  BRA.U !UP2, `(.L_x_0) ;  /* 0x000000010a887547 */ /* 0x000fea000b800000 */
[----:B------:R-:W-:Y:S01]  /*08e0*/  ISETP.NE.AND P0, PT, RZ, UR18, PT ;  /* 0x00000012ff007c0c */ /* 0x000fe2000bf05270 */
[----:B------:R-:W-:Y:S01]  /*08f0*/  UISETP.NE.AND UP1, UPT, UR23, 0x1, UPT ;  /* 0x000000011700788c */ /* 0x000fe2000bf25270 */
[----:B------:R-:W-:Y:S01]  /*0900*/  HFMA2 R9, -RZ, RZ, 0, 2.384185791015625e-07 ;  /* 0x00000004ff097431 */ /* 0x000fe200000001ff */
[----:B------:R-:W-:-:S04]  /*0910*/  MOV R11, 0x4 ;  /* 0x00000004000b7802 */ /* 0x000fc80000000f00 */
[----:B------:R-:W-:-:S05]  /*0920*/  PLOP3.LUT P1, PT, PT, PT, UP1, 0x80, 0x8 ;  /* 0x000000000008781c */ /* 0x000fca0003f2f018 */
[----:B------:R-:W1:Y:S01]  /*0930*/  @UP1 LDCU.64 UR6, c[0x0][0x388] ;  /* 0x00007100ff0617ac */ /* 0x000e620008000a00 */
[----:B0-----:R-:W0:Y:S01]  /*0940*/  @P0 LDC.64 R16, c[0x0][0x388] ;  /* 0x0000e200ff100b82 */ /* 0x001e220000000a00 */
[----:B------:R-:W2:Y:S06]  /*0950*/  @UP1 LDCU.64 UR12, c[0x0][0x390] ;  /* 0x00007200ff0c17ac */ /* 0x000eac0008000a00 */
[----:B------:R-:W-:Y:S01]  /*0960*/  @P1 IADD3 R10, PT, PT, R12, UR5, RZ ;  /* 0x000000050c0a1c10 */ /* 0x000fe2000fffe0ff */
[----:B------:R-:W3:Y:S01]  /*0970*/  @P0 LDC.64 R14, c[0x0][0x390] ;  /* 0x0000e400ff0e0b82 */ /* 0x000ee20000000a00 */
[----:B------:R-:W-:Y:S01]  /*0980*/  @P1 IADD3 R13, PT, PT, R0, UR5, RZ ;  /* 0x00000005000d1c10 */ /* 0x000fe2000fffe0ff */
[----:B------:R-:W-:-:S06]  /*0990*/  @UP1 UIADD3 UR5, UPT, UPT, UR5, 0x2, URZ ;  /* 0x0000000205051890 */ /* 0x000fcc000fffe0ff */
[----:B------:R-:W-:Y:S01]  /*09a0*/  @P0 IADD3 R19, PT, PT, R12, UR5, RZ ;  /* 0x000000050c130c10 */ /* 0x000fe2000fffe0ff */
[----:B-1----:R-:W-:-:S04]  /*09b0*/  @P1 IMAD.WIDE R8, R10, R9, UR6 ;  /* 0x000000060a081e25 */ /* 0x002fc8000f8e0209 */
[----:B--2---:R-:W-:Y:S01]  /*09c0*/  @P1 IMAD.WIDE R10, R10, R11, UR12 ;  /* 0x0000000c0a0a1e25 */ /* 0x004fe2000f8e020b */
[----:B------:R-:W2:Y:S03]  /*09d0*/  @P1 LDG.E R12, desc[UR14][R8.64] ;  /* 0x0000000e080c1981 */ /* 0x000ea6000c1e1900 */
[C---:B0-----:R-:W-:Y:S01]  /*09e0*/  @P0 IMAD.WIDE R16, R19.reuse, 0x4, R16 ;  /* 0x0000000413100825 */ /* 0x041fe200078e0210 */
[----:B------:R-:W4:Y:S04]  /*09f0*/  @P1 LDG.E R20, desc[UR14][R10.64] ;  /* 0x0000000e0a141981 */ /* 0x000f28000c1e1900 */
[----:B------:R-:W5:Y:S01]  /*0a00*/  @P1 LDG.E R22, desc[UR14][R8.64+0x4] ;  /* 0x0000040e08161981 */ /* 0x000f62000c1e1900 */
[----:B---3--:R-:W-:-:S03]  /*0a10*/  @P0 IMAD.WIDE R14, R19, 0x4, R14 ;  /* 0x00000004130e0825 */ /* 0x008fc600078e020e */
[----:B------:R-:W3:Y:S04]  /*0a20*/  @P1 LDG.E R24, desc[UR14][R10.64+0x4] ;  /* 0x0000040e0a181981 */ /* 0x000ee8000c1e1900 */
[----:B------:R-:W3:Y:S04]  /*0a30*/  @P0 LDG.E R16, desc[UR14][R16.64] ;  /* 0x0000000e10100981 */ /* 0x000ee8000c1e1900 */
[----:B------:R-:W3:Y:S01]  /*0a40*/  @P0 LDG.E R14, desc[UR14][R14.64] ;  /* 0x0000000e0e0e0981 */ /* 0x000ee2000c1e1900 */
[----:B------:R-:W-:Y:S02]  /*0a50*/  @P1 LEA R21, R13, UR28, 0x2 ;  /* 0x0000001c0d151c11 */ /* 0x000fe4000f8e10ff */
[----:B------:R-:W-:-:S02]  /*0a60*/  @P0 IADD3 R18, PT, PT, R0, UR5, RZ ;  /* 0x0000000500120c10 */ /* 0x000fc4000fffe0ff */
[----:B------:R-:W-:Y:S02]  /*0a70*/  @P1 LEA R23, R13, UR29, 0x2 ;  /* 0x0000001d0d171c11 */ /* 0x000fe4000f8e10ff */
[C---:B------:R-:W-:Y:S02]  /*0a80*/  @P0 LEA R13, R18.reuse, UR28, 0x2 ;  /* 0x0000001c120d0c11 */ /* 0x040fe4000f8e10ff */
[----:B------:R-:W-:Y:S01]  /*0a90*/  @P0 LEA R19, R18, UR29, 0x2 ;  /* 0x0000001d12130c11 */ /* 0x000fe2000f8e10ff */
[----:B--2---:R1:W-:Y:S04]  /*0aa0*/  @P1 STS [R21], R12 ;  /* 0x0000000c15001388 */ /* 0x0043e80000000800 */
[----:B----4-:R1:W-:Y:S04]  /*0ab0*/  @P1 STS [R23], R20 ;  /* 0x0000001417001388 */ /* 0x0103e80000000800 */
[----:B-----5:R1:W-:Y:S04]  /*0ac0*/  @P1 STS [R21+0x4], R22 ;  /* 0x0000041615001388 */ /* 0x0203e80000000800 */
[----:B---3--:R1:W-:Y:S04]  /*0ad0*/  @P1 STS [R23+0x4], R24 ;  /* 0x0000041817001388 */ /* 0x0083e80000000800 */
[----:B------:R1:W-:Y:S04]  /*0ae0*/  @P0 STS [R13], R16 ;  /* 0x000000100d000388 */ /* 0x0003e80000000800 */
[----:B------:R1:W-:Y:S02]  /*0af0*/  @P0 STS [R19], R14 ;  /* 0x0000000e13000388 */ /* 0x0003e40000000800 */
.L_x_0:
[----:B------:R-:W2:Y:S02]  /*0b00*/  LDCU UR7, c[0x0][0x3a4] ;  /* 0x00007480ff0777ac */ /* 0x000ea40008000800 */
[----:B--2---:R-:W-:Y:S01]  /*0b10*/  UISETP.GE.AND UP1, UPT, UR7, 0x1, UPT ;  /* 0x000000010700788c */ /* 0x004fe2000bf26270 */
[----:B------:R-:W-:Y:S08]  /*0b20*/  BAR.SYNC.DEFER_BLOCKING 0x0 ;  /* 0x0000000000007b1d */ /* 0x000ff00000010000 */
[----:B------:R-:W-:Y:S05]  /*0b30*/  BRA.U !UP1, `(.L_x_4) ;  /* 0x0000005109fc7547 */ /* 0x000fea000b800000 */
[----:B------:R-:W-:Y:S05]  /*0b40*/  BRA.U !UP0, `(.L_x_5) ;  /* 0x0000002d08707547 */ /* 0x000fea000b800000 */
[----:B------:R-:W-:-:S05]  /*0b50*/  UMOV UR5, URZ ;  /* 0x000000ff00057c82 */ /* 0x000fca0008000000 */
.L_x_38:
[----:B------:R-:W-:Y:S01]  /*0b60*/  UISETP.GE.U32.AND UP0, UPT, UR25, 0xf, UPT ;  /* 0x0000000f1900788c */ /* 0x000fe2000bf06070 */
[----:B------:R-:W-:Y:S01]  /*0b70*/  MOV R8, UR5 ;  /* 0x0000000500087c02 */ /* 0x000fe20008000f00 */
[----:B------:R-:W-:-:S04]  /*0b80*/  UMOV UR6, URZ ;  /* 0x000000ff00067c82 */ /* 0x000fc80008000000 */
[----:B------:R-:W-:-:S03]  /*0b90*/  IMAD R8, R8, UR17, R7 ;  /* 0x0000001108087c24 */ /* 0x000fc6000f8e0207 */
[----:B-1234-:R-:W-:Y:S05]  /*0ba0*/  BRA.U !UP0, `(.L_x_6) ;  /* 0x0000000108b47547 */ /* 0x01efea000b800000 */
[----:B------:R-:W2:Y:S01]  /*0bb0*/  S2UR UR7, SR_CgaCtaId ;  /* 0x00000000000779c3 */ /* 0x000ea20000008800 */
[----:B------:R-:W-:Y:S02]  /*0bc0*/  UMOV UR6, 0x400 ;  /* 0x0000040000067882 */ /* 0x000fe40000000000 */
[----:B--2---:R-:W-:-:S03]  /*0bd0*/  ULEA UR7, UR7, UR6, 0x18 ;  /* 0x0000000607077291 */ /* 0x004fc6000f8ec0ff */
[----:B------:R-:W-:-:S09]  /*0be0*/  UMOV UR6, URZ ;  /* 0x000000ff00067c82 */ /* 0x000fd20008000000 */
.L_x_7:
[----:B--2---:R-:W2:Y:S01]  /*0bf0*/  LDC.64 R10, c[0x0][0x380] ;  /* 0x0000e000ff0a7b82 */ /* 0x004ea20000000a00 */
[----:B------:R-:W-:-:S05]  /*0c00*/  IADD3 R9, PT, PT, R8, UR6, RZ ;  /* 0x0000000608097c10 */ /* 0x000fca000fffe0ff */
[----:B--2---:R-:W-:-:S05]  /*0c10*/  IMAD.WIDE R10, R9, 0x4, R10 ;  /* 0x00000004090a7825 */ /* 0x004fca00078e020a */
[----:B------:R-:W2:Y:S04]  /*0c20*/  LDG.E R9, desc[UR14][R10.64] ;  /* 0x0000000e0a097981 */ /* 0x000ea8000c1e1900 */
[----:B01----:R-:W3:Y:S04]  /*0c30*/  LDG.E R13, desc[UR14][R10.64+0x4] ;  /* 0x0000040e0a0d7981 */ /* 0x003ee8000c1e1900 */
        /* <DEDUP_REMOVED lines=13> */
[----:B------:R-:W5:Y:S01]  /*0d10*/  LDG.E R24, desc[UR14][R10.64+0x3c] ;  /* 0x00003c0e0a187981 */ /* 0x000f62000c1e1900 */
[----:B------:R-:W-:Y:S01]  /*0d20*/  IADD3 R12, PT, PT, R0, UR6, RZ ;  /* 0x00000006000c7c10 */ /* 0x000fe2000fffe0ff */
[----:B------:R-:W-:-:S03]  /*0d30*/  UIADD3 UR6, UPT, UPT, UR6, 0x10, URZ ;  /* 0x0000001006067890 */ /* 0x000fc6000fffe0ff */
[----:B------:R-:W-:Y:S01]  /*0d40*/  LEA R12, R12, UR7, 0x2 ;  /* 0x000000070c0c7c11 */ /* 0x000fe2000f8e10ff */
[----:B------:R-:W-:-:S04]  /*0d50*/  UISETP.NE.AND UP1, UPT, UR6, UR10, UPT ;  /* 0x0000000a0600728c */ /* 0x000fc8000bf25270 */
[----:B--2---:R2:W-:Y:S04]  /*0d60*/  STS [R12], R9 ;  /* 0x000000090c007388 */ /* 0x0045e80000000800 */
[----:B---3--:R2:W-:Y:S04]  /*0d70*/  STS [R12+0x4], R13 ;  /* 0x0000040d0c007388 */ /* 0x0085e80000000800 */
[----:B----4-:R2:W-:Y:S04]  /*0d80*/  STS [R12+0x8], R15 ;  /* 0x0000080f0c007388 */ /* 0x0105e80000000800 */
[----:B-----5:R2:W-:Y:S04]  /*0d90*/  STS [R12+0xc], R17 ;  /* 0x00000c110c007388 */ /* 0x0205e80000000800 */
[----:B------:R2:W-:Y:S04]  /*0da0*/  STS [R12+0x10], R19 ;  /* 0x000010130c007388 */ /* 0x0005e80000000800 */
        /* <DEDUP_REMOVED lines=10> */
[----:B------:R2:W-:Y:S01]  /*0e50*/  STS [R12+0x3c], R24 ;  /* 0x00003c180c007388 */ /* 0x0005e20000000800 */
[----:B------:R-:W-:Y:S05]  /*0e60*/  BRA.U UP1, `(.L_x_7) ;  /* 0xfffffffd01607547 */ /* 0x000fea000b83ffff */
[----:B------:R-:W-:-:S05]  /*0e70*/  UMOV UR6, UR10 ;  /* 0x0000000a00067c82 */ /* 0x000fca0008000000 */
.L_x_6:
[----:B------:R-:W-:-:S09]  /*0e80*/  UISETP.NE.AND UP1, UPT, UR22, URZ, UPT ;  /* 0x000000ff1600728c */ /* 0x000fd2000bf25270 */
[----:B------:R-:W-:Y:S05]  /*0e90*/  BRA.U !UP1, `(.L_x_8) ;  /* 0x0000000509147547 */ /* 0x000fea000b800000 */
[----:B------:R-:W-:Y:S02]  /*0ea0*/  UIADD3 UR7, UPT, UPT, UR22, -0x1, URZ ;  /* 0xffffffff16077890 */ /* 0x000fe4000fffe0ff */
[----:B------:R-:W-:Y:S02]  /*0eb0*/  UISETP.NE.AND UP3, UPT, UR24, URZ, UPT ;  /* 0x000000ff1800728c */ /* 0x000fe4000bf65270 */
[----:B------:R-:W-:-:S09]  /*0ec0*/  UISETP.GE.U32.AND UP2, UPT, UR7, 0x7, UPT ;  /* 0x000000070700788c */ /* 0x000fd2000bf46070 */
[----:B------:R-:W-:Y:S05]  /*0ed0*/  BRA.U !UP2, `(.L_x_9) ;  /* 0x000000010a647547 */ /* 0x000fea000b800000 */
[----:B------:R-:W3:Y:S01]  /*0ee0*/  LDC.64 R10, c[0x0][0x380] ;  /* 0x0000e000ff0a7b82 */ /* 0x000ee20000000a00 */
[----:B--2---:R-:W-:-:S05]  /*0ef0*/  IADD3 R9, PT, PT, R8, UR6, RZ ;  /* 0x0000000608097c10 */ /* 0x004fca000fffe0ff */
[----:B---3--:R-:W-:-:S05]  /*0f00*/  IMAD.WIDE R10, R9, 0x4, R10 ;  /* 0x00000004090a7825 */ /* 0x008fca00078e020a */
[----:B------:R-:W2:Y:S04]  /*0f10*/  LDG.E R9, desc[UR14][R10.64] ;  /* 0x0000000e0a097981 */ /* 0x000ea8000c1e1900 */
[----:B01----:R-:W3:Y:S04]  /*0f20*/  LDG.E R13, desc[UR14][R10.64+0x4] ;  /* 0x0000040e0a0d7981 */ /* 0x003ee8000c1e1900 */
[----:B------:R-:W4:Y:S04]  /*0f30*/  LDG.E R15, desc[UR14][R10.64+0x8] ;  /* 0x0000080e0a0f7981 */ /* 0x000f28000c1e1900 */
[----:B------:R-:W5:Y:S04]  /*0f40*/  LDG.E R17, desc[UR14][R10.64+0xc] ;  /* 0x00000c0e0a117981 */ /* 0x000f68000c1e1900 */
[----:B------:R-:W5:Y:S04]  /*0f50*/  LDG.E R19, desc[UR14][R10.64+0x10] ;  /* 0x0000100e0a137981 */ /* 0x000f68000c1e1900 */
[----:B------:R-:W5:Y:S04]  /*0f60*/  LDG.E R21, desc[UR14][R10.64+0x14] ;  /* 0x0000140e0a157981 */ /* 0x000f68000c1e1900 */
[----:B------:R-:W5:Y:S04]  /*0f70*/  LDG.E R23, desc[UR14][R10.64+0x18] ;  /* 0x0000180e0a177981 */ /* 0x000f68000c1e1900 */
[----:B------:R-:W5:Y:S01]  /*0f80*/  LDG.E R25, desc[UR14][R10.64+0x1c] ;  /* 0x00001c0e0a197981 */ /* 0x000f62000c1e1900 */
[----:B------:R-:W0:Y:S01]  /*0f90*/  S2UR UR12, SR_CgaCtaId ;  /* 0x00000000000c79c3 */ /* 0x000e220000008800 */
[----:B------:R-:W-:Y:S01]  /*0fa0*/  UMOV UR7, 0x400 ;  /* 0x0000040000077882 */ /* 0x000fe20000000000 */
[----:B------:R-:W-:Y:S01]  /*0fb0*/  IADD3 R12, PT, PT, R0, UR6, RZ ;  /* 0x00000006000c7c10 */ /* 0x000fe2000fffe0ff */
[----:B------:R-:W-:-:S02]  /*0fc0*/  UIADD3 UR6, UPT, UPT, UR6, 0x8, URZ ;  /* 0x0000000806067890 */ /* 0x000fc4000fffe0ff */
[----:B0-----:R-:W-:-:S06]  /*0fd0*/  ULEA UR7, UR12, UR7, 0x18 ;  /* 0x000000070c077291 */ /* 0x001fcc000f8ec0ff */
[----:B------:R-:W-:-:S05]  /*0fe0*/  LEA R12, R12, UR7, 0x2 ;  /* 0x000000070c0c7c11 */ /* 0x000fca000f8e10ff */
[----:B--2---:R0:W-:Y:S04]  /*0ff0*/  STS [R12], R9 ;  /* 0x000000090c007388 */ /* 0x0041e80000000800 */
[----:B---3--:R0:W-:Y:S04]  /*1000*/  STS [R12+0x4], R13 ;  /* 0x0000040d0c007388 */ /* 0x0081e80000000800 */
[----:B----4-:R0:W-:Y:S04]  /*1010*/  STS [R12+0x8], R15 ;  /* 0x0000080f0c007388 */ /* 0x0101e80000000800 */
[----:B-----5:R0:W-:Y:S04]  /*1020*/  STS [R12+0xc], R17 ;  /* 0x00000c110c007388 */ /* 0x0201e80000000800 */
[----:B------:R0:W-:Y:S04]  /*1030*/  STS [R12+0x10], R19 ;  /* 0x000010130c007388 */ /* 0x0001e80000000800 */
[----:B------:R0:W-:Y:S04]  /*1040*/  STS [R12+0x14], R21 ;  /* 0x000014150c007388 */ /* 0x0001e80000000800 */
[----:B------:R0:W-:Y:S04]  /*1050*/  STS [R12+0x18], R23 ;  /* 0x000018170c007388 */ /* 0x0001e80000000800 */
[----:B------:R0:W-:Y:S02]  /*1060*/  STS [R12+0x1c], R25 ;  /* 0x00001c190c007388 */ /* 0x0001e40000000800 */
.L_x_9:
[----:B------:R-:W-:Y:S05]  /*1070*/  BRA.U !UP3, `(.L_x_8) ;  /* 0x000000010b9c7547 */ /* 0x000fea000b800000 */
[----:B------:R-:W-:Y:S02]  /*1080*/  UISETP.GE.U32.AND UP2, UPT, UR27, 0x3, UPT ;  /* 0x000000031b00788c */ /* 0x000fe4000bf46070 */
[----:B------:R-:W-:-:S07]  /*1090*/  UISETP.NE.AND UP3, UPT, UR23, URZ, UPT ;  /* 0x000000ff1700728c */ /* 0x000fce000bf65270 */
[----:B------:R-:W-:Y:S05]  /*10a0*/  BRA.U !UP2, `(.L_x_10) ;  /* 0x000000010a447547 */ /* 0x000fea000b800000 */
[----:B------:R-:W3:Y:S01]  /*10b0*/  LDC.64 R10, c[0x0][0x380] ;  /* 0x0000e000ff0a7b82 */ /* 0x000ee20000000a00 */
[----:B0-2---:R-:W-:-:S05]  /*10c0*/  IADD3 R9, PT, PT, R8, UR6, RZ ;  /* 0x0000000608097c10 */ /* 0x005fca000fffe0ff */
[----:B---3--:R-:W-:-:S05]  /*10d0*/  IMAD.WIDE R10, R9, 0x4, R10 ;  /* 0x00000004090a7825 */ /* 0x008fca00078e020a */
[----:B------:R-:W2:Y:S04]  /*10e0*/  LDG.E R9, desc[UR14][R10.64] ;  /* 0x0000000e0a097981 */ /* 0x000ea8000c1e1900 */
[----:B-1----:R-:W3:Y:S04]  /*10f0*/  LDG.E R13, desc[UR14][R10.64+0x4] ;  /* 0x0000040e0a0d7981 */ /* 0x002ee8000c1e1900 */
[----:B------:R-:W4:Y:S04]  /*1100*/  LDG.E R15, desc[UR14][R10.64+0x8] ;  /* 0x0000080e0a0f7981 */ /* 0x000f28000c1e1900 */
        /* <DEDUP_REMOVED lines=10> */
[----:B-----5:R0:W-:Y:S02]  /*11b0*/  STS [R12+0xc], R17 ;  /* 0x00000c110c007388 */ /* 0x0201e40000000800 */
.L_x_10:
[----:B------:R-:W-:Y:S05]  /*11c0*/  BRA.U !UP3, `(.L_x_8) ;  /* 0x000000010b487547 */ /* 0x000fea000b800000 */
[----:B------:R-:W3:Y:S01]  /*11d0*/  LDC.64 R10, c[0x0][0x380] ;  /* 0x0000e000ff0a7b82 */ /* 0x000ee20000000a00 */
[----:B0-2---:R-:W-:-:S05]  /*11e0*/  IADD3 R9, PT, PT, R8, UR6, RZ ;  /* 0x0000000608097c10 */ /* 0x005fca000fffe0ff */
[----:B---3--:R-:W-:-:S05]  /*11f0*/  IMAD.WIDE R10, R9, 0x4, R10 ;  /* 0x00000004090a7825 */ /* 0x008fca00078e020a */
[----:B------:R-:W2:Y:S01]  /*1200*/  LDG.E R9, desc[UR14][R10.64] ;  /* 0x0000000e0a097981 */ /* 0x000ea2000c1e1900 */
[----:B------:R-:W0:Y:S01]  /*1210*/  S2UR UR12, SR_CgaCtaId ;  /* 0x00000000000c79c3 */ /* 0x000e220000008800 */
[----:B------:R-:W-:Y:S01]  /*1220*/  UMOV UR7, 0x400 ;  /* 0x0000040000077882 */ /* 0x000fe20000000000 */
[----:B-1----:R-:W-:Y:S01]  /*1230*/  IADD3 R12, PT, PT, R0, UR6, RZ ;  /* 0x00000006000c7c10 */ /* 0x002fe2000fffe0ff */
[----:B------:R-:W-:Y:S02]  /*1240*/  UISETP.NE.AND UP2, UPT, UR23, 0x1, UPT ;  /* 0x000000011700788c */ /* 0x000fe4000bf45270 */
[----:B0-----:R-:W-:-:S06]  /*1250*/  ULEA UR7, UR12, UR7, 0x18 ;  /* 0x000000070c077291 */ /* 0x001fcc000f8ec0ff */
[----:B------:R-:W-:-:S05]  /*1260*/  LEA R14, R12, UR7, 0x2 ;  /* 0x000000070c0e7c11 */ /* 0x000fca000f8e10ff */
[----:B--2---:R3:W-:Y:S01]  /*1270*/  STS [R14], R9 ;  /* 0x000000090e007388 */ /* 0x0047e20000000800 */
[----:B------:R-:W-:Y:S05]  /*1280*/  BRA.U !UP2, `(.L_x_8) ;  /* 0x000000010a187547 */ /* 0x000fea000b800000 */
[----:B------:R-:W-:Y:S01]  /*1290*/  UISETP.NE.AND UP2, UPT, UR23, 0x2, UPT ;  /* 0x000000021700788c */ /* 0x000fe2000bf45270 */
[----:B---3--:R-:W2:Y:S05]  /*12a0*/  LDG.E R9, desc[UR14][R10.64+0x4] ;  /* 0x0000040e0a097981 */ /* 0x008eaa000c1e1900 */
[----:B------:R-:W-:-:S13]  /*12b0*/  PLOP3.LUT P0, PT, PT, PT, UP2, 0x80, 0x8 ;  /* 0x000000000008781c */ /* 0x000fda0003f0f028 */
[----:B------:R-:W3:Y:S04]  /*12c0*/  @P0 LDG.E R12, desc[UR14][R10.64+0x8] ;  /* 0x0000080e0a0c0981 */ /* 0x000ee8000c1e1900 */
[----:B--2---:R4:W-:Y:S04]  /*12d0*/  STS [R14+0x4], R9 ;  /* 0x000004090e007388 */ /* 0x0049e80000000800 */
[----:B---3--:R4:W-:Y:S02]  /*12e0*/  @P0 STS [R14+0x8], R12 ;  /* 0x0000080c0e000388 */ /* 0x0089e40000000800 */
.L_x_8:
[----:B------:R-:W3:Y:S08]  /*12f0*/  LDC.64 R10, c[0x0][0x3a8] ;  /* 0x0000ea00ff0a7b82 */ /* 0x000ef00000000a00 */
[----:B012-4-:R-:W0:Y:S08]  /*1300*/  LDC.64 R12, c[0x0][0x3c0] ;  /* 0x0000f000ff0c7b82 */ /* 0x017e300000000a00 */
[----:B---3--:R-:W1:Y:S01]  /*1310*/  LDC.64 R14, c[0x0][0x3b8] ;  /* 0x0000ee00ff0e7b82 */ /* 0x008e620000000a00 */
[----:B------:R-:W-:-:S04]  /*1320*/  IMAD R11, R11, UR5, R4 ;  /* 0x000000050b0b7c24 */ /* 0x000fc8000f8e0204 */
[----:B0-----:R-:W-:-:S05]  /*1330*/  IMAD.WIDE R12, R11, 0x4, R12 ;  /* 0x000000040b0c7825 */ /* 0x001fca00078e020c */
[----:B------:R0:W5:Y:S01]  /*1340*/  LDG.E R16, desc[UR14][R12.64] ;  /* 0x0000000e0c107981 */ /* 0x000162000c1e1900 */
[----:B-1----:R-:W-:-:S05]  /*1350*/  IMAD.WIDE R14, R11, 0x4, R14 ;  /* 0x000000040b0e7825 */ /* 0x002fca00078e020e */
[----:B------:R0:W5:Y:S01]  /*1360*/  LDG.E R11, desc[UR14][R14.64] ;  /* 0x0000000e0e0b7981 */ /* 0x000162000c1e1900 */
[----:B------:R-:W-:Y:S02]  /*1370*/  ISETP.GE.AND P3, PT, R10, 0x1, PT ;  /* 0x000000010a00780c */ /* 0x000fe40003f66270 */
[----:B------:R-:W-:-:S11]  /*1380*/  MOV R17, 0xff800000 ;  /* 0xff80000000117802 */ /* 0x000fd60000000f00 */
[----:B0-----:R-:W-:Y:S05]  /*1390*/  @!P3 BRA `(.L_x_11) ;  /* 0x0000000400c0b947 */ /* 0x001fea0003800000 */
[----:B------:R-:W-:Y:S01]  /*13a0*/  MOV R17, 0xff800000 ;  /* 0xff80000000117802 */ /* 0x000fe20000000f00 */
[----:B------:R-:W-:-:S06]  /*13b0*/  UMOV UR6, URZ ;  /* 0x000000ff00067c82 */ /* 0x000fcc0008000000 */
.L_x_17:
[----:B------:R-:W-:Y:S01]  /*13c0*/  UISETP.GE.U32.AND UP2, UPT, UR25, 0x7, UPT ;  /* 0x000000071900788c */ /* 0x000fe2000bf46070 */
[----:B------:R-:W-:Y:S01]  /*13d0*/  HFMA2 R25, -RZ, RZ, 0, 0 ;  /* 0x00000000ff197431 */ /* 0x000fe200000001ff */
[----:B------:R-:W-:-:S07]  /*13e0*/  UMOV UR7, URZ ;  /* 0x000000ff00077c82 */ /* 0x000fce0008000000 */
[----:B------:R-:W-:Y:S05]  /*13f0*/  BRA.U !UP2, `(.L_x_12) ;  /* 0x000000010a987547 */ /* 0x000fea000b800000 */
[----:B------:R-:W0:Y:S01]  /*1400*/  S2UR UR12, SR_CgaCtaId ;  /* 0x00000000000c79c3 */ /* 0x000e220000008800 */
[----:B------:R-:W-:Y:S01]  /*1410*/  UMOV UR7, 0x400 ;  /* 0x0000040000077882 */ /* 0x000fe20000000000 */
[----:B------:R-:W-:Y:S01]  /*1420*/  MOV R25, RZ ;  /* 0x000000ff00197202 */ /* 0x000fe20000000f00 */
[----:B------:R-:W1:Y:S01]  /*1430*/  LDCU UR16, c[0x0][0x39c] ;  /* 0x00007380ff1077ac */ /* 0x000e620008000800 */
[----:B0-----:R-:W-:-:S03]  /*1440*/  ULEA UR13, UR12, UR7, 0x18 ;  /* 0x000000070c0d7291 */ /* 0x001fc6000f8ec0ff */
[----:B-1----:R-:W-:-:S09]  /*1450*/  UMOV UR7, URZ ;  /* 0x000000ff00077c82 */ /* 0x002fd20008000000 */
.L_x_13:
[----:B------:R-:W-:Y:S02]  /*1460*/  UIMAD UR12, UR6, UR16, UR7 ;  /* 0x00000010060c72a4 */ /* 0x000fe4000f8e0207 */
[----:B------:R-:W-:Y:S01]  /*1470*/  IADD3 R18, PT, PT, R0, UR7, RZ ;  /* 0x0000000700127c10 */ /* 0x000fe2000fffe0ff */
[----:B------:R-:W-:Y:S02]  /*1480*/  UIADD3 UR7, UPT, UPT, UR7, 0x8, URZ ;  /* 0x0000000807077890 */ /* 0x000fe4000fffe0ff */
[----:B------:R-:W-:Y:S01]  /*1490*/  ULEA UR12, UR12, UR28, 0x2 ;  /* 0x0000001c0c0c7291 */ /* 0x000fe2000f8e10ff */
[----:B------:R-:W-:Y:S01]  /*14a0*/  LEA R18, R18, UR13, 0x2 ;  /* 0x0000000d12127c11 */ /* 0x000fe2000f8e10ff */
[----:B------:R-:W-:-:S04]  /*14b0*/  UISETP.NE.AND UP2, UPT, UR7, UR9, UPT ;  /* 0x000000090700728c */ /* 0x000fc8000bf45270 */
[----:B------:R-:W-:Y:S04]  /*14c0*/  LDS R20, [R18] ;  /* 0x0000000012147984 */ /* 0x000fe80000000800 */
[----:B------:R-:W0:Y:S04]  /*14d0*/  LDS R19, [UR12] ;  /* 0x0000000cff137984 */ /* 0x000e280008000800 */
[----:B------:R-:W-:Y:S04]  /*14e0*/  LDS R24, [R18+0x4] ;  /* 0x0000040012187984 */ /* 0x000fe80000000800 */
[----:B------:R-:W1:Y:S04]  /*14f0*/  LDS R23, [UR12+0x4] ;  /* 0x0000040cff177984 */ /* 0x000e680008000800 */
[----:B------:R-:W-:Y:S04]  /*1500*/  LDS R21, [R18+0x8] ;  /* 0x0000080012157984 */ /* 0x000fe80000000800 */
[----:B------:R-:W2:Y:S04]  /*1510*/  LDS R22, [UR12+0x8] ;  /* 0x0000080cff167984 */ /* 0x000ea80008000800 */
[----:B------:R-:W-:Y:S04]  /*1520*/  LDS R9, [R18+0xc] ;  /* 0x00000c0012097984 */ /* 0x000fe80000000800 */
[----:B------:R-:W3:Y:S01]  /*1530*/  LDS R10, [UR12+0xc] ;  /* 0x00000c0cff0a7984 */ /* 0x000ee20008000800 */
[----:B0-----:R-:W-:-:S03]  /*1540*/  FFMA R25, R20, R19, R25 ;  /* 0x0000001314197223 */ /* 0x001fc60000000019 */
[----:B------:R-:W-:Y:S04]  /*1550*/  LDS R19, [R18+0x10] ;  /* 0x0000100012137984 */ /* 0x000fe80000000800 */
[----:B------:R-:W0:Y:S01]  /*1560*/  LDS R20, [UR12+0x10] ;  /* 0x0000100cff147984 */ /* 0x000e220008000800 */
[----:B-1----:R-:W-:-:S03]  /*1570*/  FFMA R26, R24, R23, R25 ;  /* 0x00000017181a7223 */ /* 0x002fc60000000019 */
[----:B------:R-:W-:Y:S04]  /*1580*/  LDS R23, [R18+0x14] ;  /* 0x0000140012177984 */ /* 0x000fe80000000800 */
[----:B------:R-:W1:Y:S01]  /*1590*/  LDS R24, [UR12+0x14] ;  /* 0x0000140cff187984 */ /* 0x000e620008000800 */
[----:B--2---:R-:W-:-:S03]  /*15a0*/  FFMA R28, R21, R22, R26 ;  /* 0x00000016151c7223 */ /* 0x004fc6000000001a */
[----:B------:R-:W-:Y:S04]  /*15b0*/  LDS R21, [R18+0x18] ;  /* 0x0000180012157984 */ /* 0x000fe80000000800 */
[----:B------:R-:W2:Y:S01]  /*15c0*/  LDS R22, [UR12+0x18] ;  /* 0x0000180cff167984 */ /* 0x000ea20008000800 */
[----:B---3--:R-:W-:-:S03]  /*15d0*/  FFMA R10, R9, R10, R28 ;  /* 0x0000000a090a7223 */ /* 0x008fc6000000001c */
[----:B------:R-:W-:Y:S04]  /*15e0*/  LDS R25, [R18+0x1c] ;  /* 0x00001c0012197984 */ /* 0x000fe80000000800 */
[----:B------:R-:W3:Y:S01]  /*15f0*/  LDS R26, [UR12+0x1c] ;  /* 0x00001c0cff1a7984 */ /* 0x000ee20008000800 */
[----:B0-----:R-:W-:-:S04]  /*1600*/  FFMA R10, R19, R20, R10 ;  /* 0x00000014130a7223 */ /* 0x001fc8000000000a */
[----:B-1----:R-:W-:-:S04]  /*1610*/  FFMA R10, R23, R24, R10 ;  /* 0x00000018170a7223 */ /* 0x002fc8000000000a */
[----:B--2---:R-:W-:-:S04]  /*1620*/  FFMA R10, R21, R22, R10 ;  /* 0x00000016150a7223 */ /* 0x004fc8000000000a */
[----:B---3--:R-:W-:Y:S01]  /*1630*/  FFMA R25, R25, R26, R10 ;  /* 0x0000001a19197223 */ /* 0x008fe2000000000a */
[----:B------:R-:W-:Y:S06]  /*1640*/  BRA.U UP2, `(.L_x_13) ;  /* 0xfffffffd02847547 */ /* 0x000fec000b83ffff */
[----:B------:R-:W-:-:S05]  /*1650*/  UMOV UR7, UR9 ;  /* 0x0000000900077c82 */ /* 0x000fca0008000000 */
.L_x_12:
[----:B------:R-:W-:-:S09]  /*1660*/  UISETP.NE.AND UP2, UPT, UR24, URZ, UPT ;  /* 0x000000ff1800728c */ /* 0x000fd2000bf45270 */
[----:B------:R-:W-:Y:S05]  /*1670*/  BRA.U !UP2, `(.L_x_14) ;  /* 0x000000010adc7547 */ /* 0x000fea000b800000 */
[----:B------:R-:W-:Y:S02]  /*1680*/  UISETP.GE.U32.AND UP2, UPT, UR27, 0x3, UPT ;  /* 0x000000031b00788c */ /* 0x000fe4000bf46070 */
[----:B------:R-:W-:-:S07]  /*1690*/  UISETP.NE.AND UP3, UPT, UR23, URZ, UPT ;  /* 0x000000ff1700728c */ /* 0x000fce000bf65270 */
[----:B------:R-:W-:Y:S05]  /*16a0*/  BRA.U !UP2, `(.L_x_15) ;  /* 0x000000010a547547 */ /* 0x000fea000b800000 */
[----:B------:R-:W0:Y:S01]  /*16b0*/  S2UR UR16, SR_CgaCtaId ;  /* 0x00000000001079c3 */ /* 0x000e220000008800 */
[----:B------:R-:W1:Y:S01]  /*16c0*/  LDCU UR12, c[0x0][0x39c] ;  /* 0x00007380ff0c77ac */ /* 0x000e620008000800 */
[----:B------:R-:W-:Y:S01]  /*16d0*/  IADD3 R9, PT, PT, R0, UR7, RZ ;  /* 0x0000000700097c10 */ /* 0x000fe2000fffe0ff */
[----:B------:R-:W-:Y:S01]  /*16e0*/  UMOV UR13, 0x400 ;  /* 0x00000400000d7882 */ /* 0x000fe20000000000 */
[----:B-1----:R-:W-:Y:S02]  /*16f0*/  UIMAD UR12, UR6, UR12, UR7 ;  /* 0x0000000c060c72a4 */ /* 0x002fe4000f8e0207 */
[----:B------:R-:W-:Y:S02]  /*1700*/  UIADD3 UR7, UPT, UPT, UR7, 0x4, URZ ;  /* 0x0000000407077890 */ /* 0x000fe4000fffe0ff */
[----:B------:R-:W-:Y:S02]  /*1710*/  ULEA UR12, UR12, UR28, 0x2 ;  /* 0x0000001c0c0c7291 */ /* 0x000fe4000f8e10ff */
[----:B0-----:R-:W-:-:S06]  /*1720*/  ULEA UR13, UR16, UR13, 0x18 ;  /* 0x0000000d100d7291 */ /* 0x001fcc000f8ec0ff */
[----:B------:R-:W-:Y:S01]  /*1730*/  LEA R9, R9, UR13, 0x2 ;  /* 0x0000000d09097c11 */ /* 0x000fe2000f8e10ff */
[----:B------:R-:W-:Y:S04]  /*1740*/  LDS R18, [UR12] ;  /* 0x0000000cff127984 */ /* 0x000fe80008000800 */
[----:B------:R-:W0:Y:S04]  /*1750*/  LDS R10, [R9] ;  /* 0x00000000090a7984 */ /* 0x000e280000000800 */
[----:B------:R-:W-:Y:S04]  /*1760*/  LDS R19, [R9+0x4] ;  /* 0x0000040009137984 */ /* 0x000fe80000000800 */
[----:B------:R-:W1:Y:S04]  /*1770*/  LDS R20, [UR12+0x4] ;  /* 0x0000040cff147984 */ /* 0x000e680008000800 */
[----:B------:R-:W-:Y:S04]  /*1780*/  LDS R21, [R9+0x8] ;  /* 0x0000080009157984 */ /* 0x000fe80000000800 */
[----:B------:R-:W2:Y:S04]  /*1790*/  LDS R22, [UR12+0x8] ;  /* 0x0000080cff167984 */ /* 0x000ea80008000800 */
[----:B------:R-:W-:Y:S04]  /*17a0*/  LDS R23, [R9+0xc] ;  /* 0x00000c0009177984 */ /* 0x000fe80000000800 */
[----:B------:R-:W3:Y:S01]  /*17b0*/  LDS R24, [UR12+0xc] ;  /* 0x00000c0cff187984 */ /* 0x000ee20008000800 */
[----:B0-----:R-:W-:-:S04]  /*17c0*/  FFMA R10, R10, R18, R25 ;  /* 0x000000120a0a7223 */ /* 0x001fc80000000019 */
[----:B-1----:R-:W-:-:S04]  /*17d0*/  FFMA R10, R19, R20, R10 ;  /* 0x00000014130a7223 */ /* 0x002fc8000000000a */
[----:B--2---:R-:W-:-:S04]  /*17e0*/  FFMA R10, R21, R22, R10 ;  /* 0x00000016150a7223 */ /* 0x004fc8000000000a */
[----:B---3--:R-:W-:-:S07]  /*17f0*/  FFMA R25, R23, R24, R10 ;  /* 0x0000001817197223 */ /* 0x008fce000000000a */
.L_x_15:
[----:B------:R-:W-:Y:S05]  /*1800*/  BRA.U !UP3, `(.L_x_14) ;  /* 0x000000010b787547 */ /* 0x000fea000b800000 */
[----:B------:R-:W-:Y:S02]  /*1810*/  UISETP.NE.AND UP2, UPT, UR23, 0x1, UPT ;  /* 0x000000011700788c */ /* 0x000fe4000bf45270 */
[----:B------:R-:W-:-:S07]  /*1820*/  UISETP.NE.AND UP3, UPT, UR18, URZ, UPT ;  /* 0x000000ff1200728c */ /* 0x000fce000bf65270 */
[----:B------:R-:W-:Y:S05]  /*1830*/  BRA.U !UP2, `(.L_x_16) ;  /* 0x000000010a3c7547 */ /* 0x000fea000b800000 */
[----:B------:R-:W0:Y:S01]  /*1840*/  S2UR UR13, SR_CgaCtaId ;  /* 0x00000000000d79c3 */ /* 0x000e220000008800 */
[----:B------:R-:W1:Y:S01]  /*1850*/  LDCU UR12, c[0x0][0x39c] ;  /* 0x00007380ff0c77ac */ /* 0x000e620008000800 */
[----:B------:R-:W-:Y:S01]  /*1860*/  IADD3 R9, PT, PT, R0, UR7, RZ ;  /* 0x0000000700097c10 */ /* 0x000fe2000fffe0ff */
[----:B-1----:R-:W-:Y:S02]  /*1870*/  UIMAD UR16, UR6, UR12, UR7 ;  /* 0x0000000c061072a4 */ /* 0x002fe4000f8e0207 */
[----:B------:R-:W-:Y:S01]  /*1880*/  UIADD3 UR7, UPT, UPT, UR7, 0x2, URZ ;  /* 0x0000000207077890 */ /* 0x000fe2000fffe0ff */
[----:B------:R-:W-:Y:S01]  /*1890*/  UMOV UR12, 0x400 ;  /* 0x00000400000c7882 */ /* 0x000fe20000000000 */
[----:B------:R-:W-:Y:S02]  /*18a0*/  ULEA UR16, UR16, UR28, 0x2 ;  /* 0x0000001c10107291 */ /* 0x000fe4000f8e10ff */
[----:B0-----:R-:W-:-:S06]  /*18b0*/  ULEA UR12, UR13, UR12, 0x18 ;  /* 0x0000000c0d0c7291 */ /* 0x001fcc000f8ec0ff */
[----:B------:R-:W-:Y:S01]  /*18c0*/  LEA R9, R9, UR12, 0x2 ;  /* 0x0000000c09097c11 */ /* 0x000fe2000f8e10ff */
[----:B------:R-:W-:Y:S04]  /*18d0*/  LDS R18, [UR16] ;  /* 0x00000010ff127984 */ /* 0x000fe80008000800 */
[----:B------:R-:W0:Y:S04]  /*18e0*/  LDS R10, [R9] ;  /* 0x00000000090a7984 */ /* 0x000e280000000800 */
[----:B------:R-:W-:Y:S04]  /*18f0*/  LDS R19, [R9+0x4] ;  /* 0x0000040009137984 */ /* 0x000fe80000000800 */
[----:B------:R-:W1:Y:S01]  /*1900*/  LDS R20, [UR16+0x4] ;  /* 0x00000410ff147984 */ /* 0x000e620008000800 */
[----:B0-----:R-:W-:-:S04]  /*1910*/  FFMA R10, R10, R18, R25 ;  /* 0x000000120a0a7223 */ /* 0x001fc80000000019 */
[----:B-1----:R-:W-:-:S07]  /*1920*/  FFMA R25, R19, R20, R10 ;  /* 0x0000001413197223 */ /* 0x002fce000000000a */
.L_x_16:
[----:B------:R-:W-:Y:S05]  /*1930*/  BRA.U !UP3, `(.L_x_14) ;  /* 0x000000010b2c7547 */ /* 0x000fea000b800000 */
[----:B------:R-:W0:Y:S01]  /*1940*/  S2UR UR16, SR_CgaCtaId ;  /* 0x00000000001079c3 */ /* 0x000e220000008800 */
[----:B------:R-:W1:Y:S01]  /*1950*/  LDCU UR12, c[0x0][0x39c] ;  /* 0x00007380ff0c77ac */ /* 0x000e620008000800 */
[----:B------:R-:W-:Y:S01]  /*1960*/  IADD3 R9, PT, PT, R0, UR7, RZ ;  /* 0x0000000700097c10 */ /* 0x000fe2000fffe0ff */
[----:B------:R-:W-:Y:S01]  /*1970*/  UMOV UR13, 0x400 ;  /* 0x00000400000d7882 */ /* 0x000fe20000000000 */
[----:B-1----:R-:W-:-:S04]  /*1980*/  UIMAD UR12, UR6, UR12, UR7 ;  /* 0x0000000c060c72a4 */ /* 0x002fc8000f8e0207 */
[----:B------:R-:W-:Y:S02]  /*1990*/  ULEA UR12, UR12, UR28, 0x2 ;  /* 0x0000001c0c0c7291 */ /* 0x000fe4000f8e10ff */
[----:B0-----:R-:W-:-:S06]  /*19a0*/  ULEA UR13, UR16, UR13, 0x18 ;  /* 0x0000000d100d7291 */ /* 0x001fcc000f8ec0ff */
[----:B------:R-:W-:Y:S01]  /*19b0*/  LEA R9, R9, UR13, 0x2 ;  /* 0x0000000d09097c11 */ /* 0x000fe2000f8e10ff */
[----:B------:R-:W-:Y:S04]  /*19c0*/  LDS R18, [UR12] ;  /* 0x0000000cff127984 */ /* 0x000fe80008000800 */
[----:B------:R-:W0:Y:S02]  /*19d0*/  LDS R10, [R9] ;  /* 0x00000000090a7984 */ /* 0x000e240000000800 */
[----:B0-----:R-:W-:-:S07]  /*19e0*/  FFMA R25, R10, R18, R25 ;  /* 0x000000120a197223 */ /* 0x001fce0000000019 */
.L_x_14:
[----:B------:R-:W0:Y:S01]  /*19f0*/  LDC R10, c[0x0][0x3a8] ;  /* 0x0000ea00ff0a7b82 */ /* 0x000e220000000800 */
[----:B------:R-:W1:Y:S02]  /*1a00*/  LDCU UR7, c[0x0][0x3b0] ;  /* 0x00007600ff0777ac */ /* 0x000e640008000800 */
[----:B-1----:R-:W-:Y:S01]  /*1a10*/  FMUL R18, R25, UR7 ;  /* 0x0000000719127c20 */ /* 0x002fe20008400000 */
[----:B0-----:R-:W-:Y:S01]  /*1a20*/  IMAD R9, R3, R10, UR6 ;  /* 0x0000000603097e24 */ /* 0x001fe2000f8e020a */
[----:B------:R-:W-:-:S03]  /*1a30*/  UIADD3 UR6, UPT, UPT, UR6, 0x1, URZ ;  /* 0x0000000106067890 */ /* 0x000fc6000fffe0ff */
[-C--:B------:R-:W-:Y:S02]  /*1a40*/  FSETP.GT.AND P0, PT, R18, R17.reuse, PT ;  /* 0x000000111200720b */ /* 0x080fe40003f04000 */
[----:B------:R-:W-:Y:S02]  /*1a50*/  LEA R9, R9, UR31, 0x2 ;  /* 0x0000001f09097c11 */ /* 0x000fe4000f8e10ff */
[----:B------:R-:W-:Y:S02]  /*1a60*/  ISETP.NE.AND P1, PT, R10, UR6, PT ;  /* 0x000000060a007c0c */ /* 0x000fe4000bf25270 */
[----:B------:R-:W-:Y:S01]  /*1a70*/  FSEL R17, R18, R17, P0 ;  /* 0x0000001112117208 */ /* 0x000fe20000000000 */
[----:B------:R0:W-:Y:S10]  /*1a80*/  STS [R9], R18 ;  /* 0x0000001209007388 */ /* 0x0001f40000000800 */
[----:B0-----:R-:W-:Y:S05]  /*1a90*/  @P1 BRA `(.L_x_17) ;  /* 0xfffffff800481947 */ /* 0x001fea000383ffff */
.L_x_11:
[----:B------:R-:W-:Y:S01]  /*1aa0*/  ISETP.GT.AND P0, PT, R10, RZ, PT ;  /* 0x000000ff0a00720c */ /* 0x000fe20003f04270 */
[----:B------:R-:W-:-:S12]  /*1ab0*/  HFMA2 R19, -RZ, RZ, 0, 0 ;  /* 0x00000000ff137431 */ /* 0x000fd800000001ff */
[----:B------:R-:W-:Y:S05]  /*1ac0*/  @!P0 BRA `(.L_x_18) ;  /* 0x0000000800948947 */ /* 0x000fea0003800000 */
[----:B------:R-:W-:Y:S01]  /*1ad0*/  UISETP.GE.U32.AND UP2, UPT, UR21, 0x7, UPT ;  /* 0x000000071500788c */ /* 0x000fe2000bf46070 */
[----:B------:R-:W-:Y:S01]  /*1ae0*/  MOV R19, RZ ;  /* 0x000000ff00137202 */ /* 0x000fe20000000f00 */
[----:B------:R-:W-:-:S07]  /*1af0*/  UMOV UR6, URZ ;  /* 0x000000ff00067c82 */ /* 0x000fce0008000000 */
[----:B------:R-:W-:Y:S05]  /*1b00*/  BRA.U !UP2, `(.L_x_19) ;  /* 0x000000050a407547 */ /* 0x000fea000b800000 */
[----:B------:R-:W-:Y:S01]  /*1b10*/  MOV R19, RZ ;  /* 0x000000ff00137202 */ /* 0x000fe20000000f00 */
[----:B------:R-:W-:-:S06]  /*1b20*/  UMOV UR6, URZ ;  /* 0x000000ff00067c82 */ /* 0x000fcc0008000000 */
.L_x_20:
[----:B---3--:R-:W-:Y:S01]  /*1b30*/  IMAD R9, R3, R10, UR6 ;  /* 0x0000000603097e24 */ /* 0x008fe2000f8e020a */
[----:B------:R-:W-:-:S04]  /*1b40*/  UIADD3 UR6, UPT, UPT, UR6, 0x8, URZ ;  /* 0x0000000806067890 */ /* 0x000fc8000fffe0ff */
[----:B------:R-:W-:Y:S01]  /*1b50*/  LEA R9, R9, UR31, 0x2 ;  /* 0x0000001f09097c11 */ /* 0x000fe2000f8e10ff */
[----:B------:R-:W-:-:S04]  /*1b60*/  UISETP.NE.AND UP2, UPT, UR6, UR8, UPT ;  /* 0x000000080600728c */ /* 0x000fc8000bf45270 */
[----:B------:R-:W0:Y:S04]  /*1b70*/  LDS R20, [R9] ;  /* 0x0000000009147984 */ /* 0x000e280000000800 */
[----:B------:R-:W1:Y:S04]  /*1b80*/  LDS R28, [R9+0x4] ;  /* 0x00000400091c7984 */ /* 0x000e680000000800 */
[----:B------:R-:W2:Y:S04]  /*1b90*/  LDS R21, [R9+0x8] ;  /* 0x0000080009157984 */ /* 0x000ea80000000800 */
[----:B------:R-:W3:Y:S04]  /*1ba0*/  LDS R26, [R9+0x10] ;  /* 0x00001000091a7984 */ /* 0x000ee80000000800 */
[----:B------:R-:W4:Y:S04]  /*1bb0*/  LDS R18, [R9+0xc] ;  /* 0x00000c0009127984 */ /* 0x000f280000000800 */
[----:B------:R-:W4:Y:S04]  /*1bc0*/  LDS R22, [R9+0x1c] ;  /* 0x00001c0009167984 */ /* 0x000f280000000800 */
[----:B------:R-:W4:Y:S01]  /*1bd0*/  LDS R24, [R9+0x14] ;  /* 0x0000140009187984 */ /* 0x000f220000000800 */
[----:B0-----:R-:W-:-:S03]  /*1be0*/  FADD R27, R20, -R17 ;  /* 0x80000011141b7221 */ /* 0x001fc60000000000 */
[----:B------:R-:W0:Y:S01]  /*1bf0*/  LDS R20, [R9+0x18] ;  /* 0x0000180009147984 */ /* 0x000e220000000800 */
[----:B-1----:R-:W-:Y:S01]  /*1c00*/  FADD R28, R28, -R17 ;  /* 0x800000111c1c7221 */ /* 0x002fe20000000000 */
[----:B------:R-:W-:-:S03]  /*1c10*/  FMUL R27, R27, 1.4426950216293334961 ;  /* 0x3fb8aa3b1b1b7820 */ /* 0x000fc60000400000 */
[----:B------:R-:W-:Y:S01]  /*1c20*/  FMUL R28, R28, 1.4426950216293334961 ;  /* 0x3fb8aa3b1c1c7820 */ /* 0x000fe20000400000 */
[--C-:B--2---:R-:W-:Y:S01]  /*1c30*/  FADD R21, R21, -R17.reuse ;  /* 0x8000001115157221 */ /* 0x104fe20000000000 */
[----:B------:R-:W-:Y:S01]  /*1c40*/  FSETP.GEU.AND P6, PT, R27, -126, PT ;  /* 0xc2fc00001b00780b */ /* 0x000fe20003fce000 */
[--C-:B---3--:R-:W-:Y:S02]  /*1c50*/  FADD R26, R26, -R17.reuse ;  /* 0x800000111a1a7221 */ /* 0x108fe40000000000 */
[----:B------:R-:W-:Y:S01]  /*1c60*/  FSETP.GEU.AND P0, PT, R28, -126, PT ;  /* 0xc2fc00001c00780b */ /* 0x000fe20003f0e000 */
[----:B------:R-:W-:Y:S01]  /*1c70*/  FMUL R21, R21, 1.4426950216293334961 ;  /* 0x3fb8aa3b15157820 */ /* 0x000fe20000400000 */
[----:B----4-:R-:W-:Y:S01]  /*1c80*/  FADD R18, R18, -R17 ;  /* 0x8000001112127221 */ /* 0x010fe20000000000 */
[----:B------:R-:W-:-:S03]  /*1c90*/  FMUL R25, R26, 1.4426950216293334961 ;  /* 0x3fb8aa3b1a197820 */ /* 0x000fc60000400000 */
[----:B------:R-:W-:Y:S01]  /*1ca0*/  FSETP.GEU.AND P1, PT, R21, -126, PT ;  /* 0xc2fc00001500780b */ /* 0x000fe20003f2e000 */
[----:B------:R-:W-:Y:S01]  /*1cb0*/  FMUL R23, R18, 1.4426950216293334961 ;  /* 0x3fb8aa3b12177820 */ /* 0x000fe20000400000 */
[--C-:B------:R-:W-:Y:S01]  /*1cc0*/  FADD R22, R22, -R17.reuse ;  /* 0x8000001116167221 */ /* 0x100fe20000000000 */
[----:B------:R-:W-:Y:S01]  /*1cd0*/  FSETP.GEU.AND P4, PT, R25, -126, PT ;  /* 0xc2fc00001900780b */ /* 0x000fe20003f8e000 */
[----:B------:R-:W-:Y:S01]  /*1ce0*/  @!P6 FMUL R27, R27, 0.5 ;  /* 0x3f0000001b1be820 */ /* 0x000fe20000400000 */
[----:B------:R-:W-:Y:S01]  /*1cf0*/  FADD R29, R24, -R17 ;  /* 0x80000011181d7221 */ /* 0x000fe20000000000 */
[----:B------:R-:W-:Y:S01]  /*1d00*/  FSETP.GEU.AND P2, PT, R23, -126, PT ;  /* 0xc2fc00001700780b */ /* 0x000fe20003f4e000 */
[----:B------:R-:W-:Y:S01]  /*1d10*/  @!P0 FMUL R28, R28, 0.5 ;  /* 0x3f0000001c1c8820 */ /* 0x000fe20000400000 */
[----:B------:R1:W2:Y:S05]  /*1d20*/  MUFU.EX2 R18, R27 ;  /* 0x0000001b00127308 */ /* 0x0002aa0000000800 */
[----:B------:R-:W-:-:S03]  /*1d30*/  @!P1 FMUL R21, R21, 0.5 ;  /* 0x3f00000015159820 */ /* 0x000fc60000400000 */
[----:B------:R-:W3:Y:S01]  /*1d40*/  MUFU.EX2 R26, R28 ;  /* 0x0000001c001a7308 */ /* 0x000ee20000000800 */
[----:B-1----:R-:W-:Y:S01]  /*1d50*/  FMUL R27, R29, 1.4426950216293334961 ;  /* 0x3fb8aa3b1d1b7820 */ /* 0x002fe20000400000 */
[----:B------:R-:W-:Y:S01]  /*1d60*/  @!P4 FMUL R25, R25, 0.5 ;  /* 0x3f0000001919c820 */ /* 0x000fe20000400000 */
[----:B------:R-:W-:-:S03]  /*1d70*/  @!P2 FMUL R23, R23, 0.5 ;  /* 0x3f0000001717a820 */ /* 0x000fc60000400000 */
[----:B------:R-:W-:Y:S01]  /*1d80*/  FSETP.GEU.AND P5, PT, R27, -126, PT ;  /* 0xc2fc00001b00780b */ /* 0x000fe20003fae000 */
[----:B0-----:R-:W-:Y:S01]  /*1d90*/  FADD R20, R20, -R17 ;  /* 0x8000001114147221 */ /* 0x001fe20000000000 */
[----:B------:R0:W1:Y:S01]  /*1da0*/  MUFU.EX2 R24, R21 ;  /* 0x0000001500187308 */ /* 0x0000620000000800 */
[----:B--2---:R-:W-:Y:S02]  /*1db0*/  @!P6 FMUL R18, R18, R18 ;  /* 0x000000121212e220 */ /* 0x004fe40000400000 */
[----:B------:R-:W-:Y:S02]  /*1dc0*/  FMUL R29, R20, 1.4426950216293334961 ;  /* 0x3fb8aa3b141d7820 */ /* 0x000fe40000400000 */
[----:B------:R-:W-:Y:S01]  /*1dd0*/  FADD R19, R18, R19 ;  /* 0x0000001312137221 */ /* 0x000fe20000000000 */
[----:B------:R2:W-:Y:S02]  /*1de0*/  STS [R9], R18 ;  /* 0x0000001209007388 */ /* 0x0005e40000000800 */
[----:B------:R-:W-:Y:S01]  /*1df0*/  FSETP.GEU.AND P6, PT, R29, -126, PT ;  /* 0xc2fc00001d00780b */ /* 0x000fe20003fce000 */
[----:B0-----:R-:W-:Y:S01]  /*1e00*/  FMUL R21, R22, 1.4426950216293334961 ;  /* 0x3fb8aa3b16157820 */ /* 0x001fe20000400000 */
[----:B---3--:R-:W-:Y:S01]  /*1e10*/  @!P0 FMUL R26, R26, R26 ;  /* 0x0000001a1a1a8220 */ /* 0x008fe20000400000 */
[----:B------:R-:W-:Y:S01]  /*1e20*/  @!P5 FMUL R27, R27, 0.5 ;  /* 0x3f0000001b1bd820 */ /* 0x000fe20000400000 */
[----:B------:R-:W0:Y:S02]  /*1e30*/  MUFU.EX2 R20, R23 ;  /* 0x0000001700147308 */ /* 0x000e240000000800 */
[----:B------:R-:W-:Y:S01]  /*1e40*/  FSETP.GEU.AND P0, PT, R21, -126, PT ;  /* 0xc2fc00001500780b */ /* 0x000fe20003f0e000 */
[----:B------:R-:W-:Y:S01]  /*1e50*/  FADD R19, R19, R26 ;  /* 0x0000001a13137221 */ /* 0x000fe20000000000 */
[----:B------:R3:W-:Y:S01]  /*1e60*/  STS [R9+0x4], R26 ;  /* 0x0000041a09007388 */ /* 0x0007e20000000800 */
[----:B-1----:R-:W-:-:S03]  /*1e70*/  @!P1 FMUL R24, R24, R24 ;  /* 0x0000001818189220 */ /* 0x002fc60000400000 */
[----:B------:R-:W1:Y:S01]  /*1e80*/  MUFU.EX2 R22, R25 ;  /* 0x0000001900167308 */ /* 0x000e620000000800 */
[----:B------:R-:W-:Y:S01]  /*1e90*/  @!P6 FMUL R29, R29, 0.5 ;  /* 0x3f0000001d1de820 */ /* 0x000fe20000400000 */
[----:B------:R3:W-:Y:S01]  /*1ea0*/  STS [R9+0x8], R24 ;  /* 0x0000081809007388 */ /* 0x0007e20000000800 */
[----:B------:R-:W-:-:S04]  /*1eb0*/  FADD R19, R19, R24 ;  /* 0x0000001813137221 */ /* 0x000fc80000000000 */
[----:B------:R-:W-:Y:S01]  /*1ec0*/  @!P0 FMUL R21, R21, 0.5 ;  /* 0x3f00000015158820 */ /* 0x000fe20000400000 */
[----:B------:R-:W4:Y:S01]  /*1ed0*/  MUFU.EX2 R28, R27 ;  /* 0x0000001b001c7308 */ /* 0x000f220000000800 */
[----:B0-----:R-:W-:-:S04]  /*1ee0*/  @!P2 FMUL R20, R20, R20 ;  /* 0x000000141414a220 */ /* 0x001fc80000400000 */
[----:B------:R-:W-:Y:S01]  /*1ef0*/  FADD R19, R19, R20 ;  /* 0x0000001413137221 */ /* 0x000fe20000000000 */
[----:B------:R3:W-:Y:S02]  /*1f00*/  STS [R9+0xc], R20 ;  /* 0x00000c1409007388 */ /* 0x0007e40000000800 */
[----:B------:R-:W0:Y:S01]  /*1f10*/  MUFU.EX2 R23, R29 ;  /* 0x0000001d00177308 */ /* 0x000e220000000800 */
[----:B-1----:R-:W-:-:S04]  /*1f20*/  @!P4 FMUL R22, R22, R22 ;  /* 0x000000161616c220 */ /* 0x002fc80000400000 */
[----:B------:R-:W-:Y:S01]  /*1f30*/  FADD R19, R19, R22 ;  /* 0x0000001613137221 */ /* 0x000fe20000000000 */
[----:B------:R3:W-:Y:S02]  /*1f40*/  STS [R9+0x10], R22 ;  /* 0x0000101609007388 */ /* 0x0007e40000000800 */
[----:B------:R-:W1:Y:S01]  /*1f50*/  MUFU.EX2 R21, R21 ;  /* 0x0000001500157308 */ /* 0x000e620000000800 */
[----:B----4-:R-:W-:-:S04]  /*1f60*/  @!P5 FMUL R28, R28, R28 ;  /* 0x0000001c1c1cd220 */ /* 0x010fc80000400000 */
[----:B--2---:R-:W-:Y:S01]  /*1f70*/  FADD R18, R19, R28 ;  /* 0x0000001c13127221 */ /* 0x004fe20000000000 */
[----:B------:R3:W-:Y:S01]  /*1f80*/  STS [R9+0x14], R28 ;  /* 0x0000141c09007388 */ /* 0x0007e20000000800 */
[----:B0-----:R-:W-:-:S04]  /*1f90*/  @!P6 FMUL R23, R23, R23 ;  /* 0x000000171717e220 */ /* 0x001fc80000400000 */
[----:B------:R-:W-:Y:S01]  /*1fa0*/  FADD R18, R18, R23 ;  /* 0x0000001712127221 */ /* 0x000fe20000000000 */
[----:B------:R3:W-:Y:S01]  /*1fb0*/  STS [R9+0x18], R23 ;  /* 0x0000181709007388 */ /* 0x0007e20000000800 */
[----:B-1----:R-:W-:-:S04]  /*1fc0*/  @!P0 FMUL R21, R21, R21 ;  /* 0x0000001515158220 */ /* 0x002fc80000400000 */
[----:B------:R-:W-:Y:S01]  /*1fd0*/  FADD R19, R18, R21 ;  /* 0x0000001512137221 */ /* 0x000fe20000000000 */
[----:B------:R3:W-:Y:S01]  /*1fe0*/  STS [R9+0x1c], R21 ;  /* 0x00001c1509007388 */ /* 0x0007e20000000800 */
[----:B------:R-:W-:Y:S05]  /*1ff0*/  BRA.U UP2, `(.L_x_20) ;  /* 0xfffffff902cc7547 */ /* 0x000fea000b83ffff */
[----:B------:R-:W-:-:S05]  /*2000*/  UMOV UR6, UR8 ;  /* 0x0000000800067c82 */ /* 0x000fca0008000000 */
.L_x_19:
[----:B------:R-:W-:-:S09]  /*2010*/  UISETP.NE.AND UP2, UPT, UR20, URZ, UPT ;  /* 0x000000ff1400728c */ /* 0x000fd2000bf45270 */
[----:B------:R-:W-:Y:S05]  /*2020*/  BRA.U !UP2, `(.L_x_18) ;  /* 0x000000050a3c7547 */ /* 0x000fea000b800000 */
[----:B------:R-:W-:Y:S02]  /*2030*/  UISETP.GE.U32.AND UP2, UPT, UR26, 0x3, UPT ;  /* 0x000000031a00788c */ /* 0x000fe4000bf46070 */
[----:B------:R-:W-:-:S07]  /*2040*/  UISETP.NE.AND UP3, UPT, UR19, URZ, UPT ;  /* 0x000000ff1300728c */ /* 0x000fce000bf65270 */
[----:B------:R-:W-:Y:S05]  /*2050*/  BRA.U !UP2, `(.L_x_21) ;  /* 0x000000010a9c7547 */ /* 0x000fea000b800000 */
[----:B---3--:R-:W-:Y:S01]  /*2060*/  IMAD R9, R3, R10, UR6 ;  /* 0x0000000603097e24 */ /* 0x008fe2000f8e020a */
[----:B------:R-:W-:-:S04]  /*2070*/  UIADD3 UR6, UPT, UPT, UR6, 0x4, URZ ;  /* 0x0000000406067890 */ /* 0x000fc8000fffe0ff */
[----:B------:R-:W-:-:S05]  /*2080*/  LEA R9, R9, UR31, 0x2 ;  /* 0x0000001f09097c11 */ /* 0x000fca000f8e10ff */
[----:B------:R-:W0:Y:S04]  /*2090*/  LDS R18, [R9] ;  /* 0x0000000009127984 */ /* 0x000e280000000800 */
[----:B------:R-:W1:Y:S04]  /*20a0*/  LDS R20, [R9+0x4] ;  /* 0x0000040009147984 */ /* 0x000e680000000800 */
[----:B------:R-:W2:Y:S04]  /*20b0*/  LDS R22, [R9+0x8] ;  /* 0x0000080009167984 */ /* 0x000ea80000000800 */
[----:B------:R-:W3:Y:S01]  /*20c0*/  LDS R24, [R9+0xc] ;  /* 0x00000c0009187984 */ /* 0x000ee20000000800 */
[--C-:B0-----:R-:W-:Y:S01]  /*20d0*/  FADD R18, R18, -R17.reuse ;  /* 0x8000001112127221 */ /* 0x101fe20000000000 */
[----:B-1----:R-:W-:-:S03]  /*20e0*/  FADD R20, R20, -R17 ;  /* 0x8000001114147221 */ /* 0x002fc60000000000 */
[----:B------:R-:W-:Y:S01]  /*20f0*/  FMUL R18, R18, 1.4426950216293334961 ;  /* 0x3fb8aa3b12127820 */ /* 0x000fe20000400000 */
[----:B--2---:R-:W-:Y:S01]  /*2100*/  FADD R22, R22, -R17 ;  /* 0x8000001116167221 */ /* 0x004fe20000000000 */
[----:B------:R-:W-:-:S03]  /*2110*/  FMUL R21, R20, 1.4426950216293334961 ;  /* 0x3fb8aa3b14157820 */ /* 0x000fc60000400000 */
[----:B------:R-:W-:Y:S01]  /*2120*/  FSETP.GEU.AND P0, PT, R18, -126, PT ;  /* 0xc2fc00001200780b */ /* 0x000fe20003f0e000 */
[----:B---3--:R-:W-:Y:S01]  /*2130*/  FADD R24, R24, -R17 ;  /* 0x8000001118187221 */ /* 0x008fe20000000000 */
[----:B------:R-:W-:Y:S01]  /*2140*/  FMUL R23, R22, 1.4426950216293334961 ;  /* 0x3fb8aa3b16177820 */ /* 0x000fe20000400000 */
[----:B------:R-:W-:Y:S02]  /*2150*/  FSETP.GEU.AND P1, PT, R21, -126, PT ;  /* 0xc2fc00001500780b */ /* 0x000fe40003f2e000 */
[----:B------:R-:W-:Y:S02]  /*2160*/  FMUL R25, R24, 1.4426950216293334961 ;  /* 0x3fb8aa3b18197820 */ /* 0x000fe40000400000 */
[----:B------:R-:W-:-:S03]  /*2170*/  FSETP.GEU.AND P2, PT, R23, -126, PT ;  /* 0xc2fc00001700780b */ /* 0x000fc60003f4e000 */
[----:B------:R-:W-:-:S03]  /*2180*/  FSETP.GEU.AND P4, PT, R25, -126, PT ;  /* 0xc2fc00001900780b */ /* 0x000fc60003f8e000 */
[----:B------:R-:W-:-:S03]  /*2190*/  @!P0 FMUL R18, R18, 0.5 ;  /* 0x3f00000012128820 */ /* 0x000fc60000400000 */
[----:B------:R-:W-:Y:S01]  /*21a0*/  @!P1 FMUL R21, R21, 0.5 ;  /* 0x3f00000015159820 */ /* 0x000fe20000400000 */
[----:B------:R-:W0:Y:S03]  /*21b0*/  MUFU.EX2 R20, R18 ;  /* 0x0000001200147308 */ /* 0x000e260000000800 */
[----:B------:R-:W-:-:S03]  /*21c0*/  @!P2 FMUL R23, R23, 0.5 ;  /* 0x3f0000001717a820 */ /* 0x000fc60000400000 */
[----:B------:R-:W-:Y:S02]  /*21d0*/  @!P4 FMUL R25, R25, 0.5 ;  /* 0x3f0000001919c820 */ /* 0x000fe40000400000 */
[----:B------:R-:W1:Y:S08]  /*21e0*/  MUFU.EX2 R22, R21 ;  /* 0x0000001500167308 */ /* 0x000e700000000800 */
[----:B------:R-:W2:Y:S01]  /*21f0*/  MUFU.EX2 R24, R23 ;  /* 0x0000001700187308 */ /* 0x000ea20000000800 */
[----:B0-----:R-:W-:-:S04]  /*2200*/  @!P0 FMUL R20, R20, R20 ;  /* 0x0000001414148220 */ /* 0x001fc80000400000 */
[----:B------:R-:W-:Y:S01]  /*2210*/  FADD R19, R19, R20 ;  /* 0x0000001413137221 */ /* 0x000fe20000000000 */
[----:B------:R0:W-:Y:S02]  /*2220*/  STS [R9], R20 ;  /* 0x0000001409007388 */ /* 0x0001e40000000800 */
[----:B------:R-:W3:Y:S01]  /*2230*/  MUFU.EX2 R26, R25 ;  /* 0x00000019001a7308 */ /* 0x000ee20000000800 */
[----:B-1----:R-:W-:-:S04]  /*2240*/  @!P1 FMUL R22, R22, R22 ;  /* 0x0000001616169220 */ /* 0x002fc80000400000 */
[----:B------:R-:W-:Y:S01]  /*2250*/  FADD R19, R19, R22 ;  /* 0x0000001613137221 */ /* 0x000fe20000000000 */
[----:B------:R0:W-:Y:S01]  /*2260*/  STS [R9+0x4], R22 ;  /* 0x0000041609007388 */ /* 0x0001e20000000800 */
[----:B--2---:R-:W-:-:S04]  /*2270*/  @!P2 FMUL R24, R24, R24 ;  /* 0x000000181818a220 */ /* 0x004fc80000400000 */
[----:B------:R-:W-:Y:S01]  /*2280*/  FADD R19, R19, R24 ;  /* 0x0000001813137221 */ /* 0x000fe20000000000 */
[----:B------:R0:W-:Y:S01]  /*2290*/  STS [R9+0x8], R24 ;  /* 0x0000081809007388 */ /* 0x0001e20000000800 */
[----:B---3--:R-:W-:-:S04]  /*22a0*/  @!P4 FMUL R26, R26, R26 ;  /* 0x0000001a1a1ac220 */ /* 0x008fc80000400000 */
[----:B------:R-:W-:Y:S01]  /*22b0*/  FADD R19, R19, R26 ;  /* 0x0000001a13137221 */ /* 0x000fe20000000000 */
[----:B------:R0:W-:Y:S06]  /*22c0*/  STS [R9+0xc], R26 ;  /* 0x00000c1a09007388 */ /* 0x0001ec0000000800 */
.L_x_21:
[----:B------:R-:W-:Y:S05]  /*22d0*/  BRA.U !UP3, `(.L_x_18) ;  /* 0x000000010b907547 */ /* 0x000fea000b800000 */
[----:B------:R-:W-:Y:S02]  /*22e0*/  UISETP.NE.AND UP2, UPT, UR30, URZ, UPT ;  /* 0x000000ff1e00728c */ /* 0x000fe4000bf45270 */
[----:B------:R-:W-:-:S07]  /*22f0*/  UISETP.NE.AND UP3, UPT, UR11, URZ, UPT ;  /* 0x000000ff0b00728c */ /* 0x000fce000bf65270 */
[----:B------:R-:W-:Y:S05]  /*2300*/  BRA.U !UP2, `(.L_x_22) ;  /* 0x000000010a547547 */ /* 0x000fea000b800000 */
[----:B0--3--:R-:W-:Y:S01]  /*2310*/  IMAD R9, R3, R10, UR6 ;  /* 0x0000000603097e24 */ /* 0x009fe2000f8e020a */
[----:B------:R-:W-:-:S04]  /*2320*/  UIADD3 UR6, UPT, UPT, UR6, 0x2, URZ ;  /* 0x0000000206067890 */ /* 0x000fc8000fffe0ff */
[----:B------:R-:W-:-:S05]  /*2330*/  LEA R21, R9, UR31, 0x2 ;  /* 0x0000001f09157c11 */ /* 0x000fca000f8e10ff */
[----:B------:R-:W0:Y:S04]  /*2340*/  LDS R18, [R21] ;  /* 0x0000000015127984 */ /* 0x000e280000000800 */
[----:B------:R-:W1:Y:S01]  /*2350*/  LDS R20, [R21+0x4] ;  /* 0x0000040015147984 */ /* 0x000e620000000800 */
[--C-:B0-----:R-:W-:Y:S01]  /*2360*/  FADD R18, R18, -R17.reuse ;  /* 0x8000001112127221 */ /* 0x101fe20000000000 */
[----:B-1----:R-:W-:-:S03]  /*2370*/  FADD R20, R20, -R17 ;  /* 0x8000001114147221 */ /* 0x002fc60000000000 */
[----:B------:R-:W-:Y:S01]  /*2380*/  FMUL R18, R18, 1.4426950216293334961 ;  /* 0x3fb8aa3b12127820 */ /* 0x000fe20000400000 */
[----:B------:R-:W-:-:S04]  /*2390*/  FMUL R9, R20, 1.4426950216293334961 ;  /* 0x3fb8aa3b14097820 */ /* 0x000fc80000400000 */
[----:B------:R-:W-:Y:S02]  /*23a0*/  FSETP.GEU.AND P0, PT, R18, -126, PT ;  /* 0xc2fc00001200780b */ /* 0x000fe40003f0e000 */
[----:B------:R-:W-:-:S11]  /*23b0*/  FSETP.GEU.AND P1, PT, R9, -126, PT ;  /* 0xc2fc00000900780b */ /* 0x000fd60003f2e000 */
[----:B------:R-:W-:Y:S02]  /*23c0*/  @!P0 FMUL R18, R18, 0.5 ;  /* 0x3f00000012128820 */ /* 0x000fe40000400000 */
[----:B------:R-:W-:Y:S02]  /*23d0*/  @!P1 FMUL R9, R9, 0.5 ;  /* 0x3f00000009099820 */ /* 0x000fe40000400000 */
[----:B------:R-:W0:Y:S08]  /*23e0*/  MUFU.EX2 R20, R18 ;  /* 0x0000001200147308 */ /* 0x000e300000000800 */
[----:B------:R-:W1:Y:S01]  /*23f0*/  MUFU.EX2 R22, R9 ;  /* 0x0000000900167308 */ /* 0x000e620000000800 */
[----:B0-----:R-:W-:-:S04]  /*2400*/  @!P0 FMUL R20, R20, R20 ;  /* 0x0000001414148220 */ /* 0x001fc80000400000 */
[----:B------:R-:W-:Y:S01]  /*2410*/  FADD R19, R19, R20 ;  /* 0x0000001413137221 */ /* 0x000fe20000000000 */
[----:B------:R2:W-:Y:S01]  /*2420*/  STS [R21], R20 ;  /* 0x0000001415007388 */ /* 0x0005e20000000800 */
[----:B-1----:R-:W-:-:S04]  /*2430*/  @!P1 FMUL R22, R22, R22 ;  /* 0x0000001616169220 */ /* 0x002fc80000400000 */
[----:B------:R-:W-:Y:S01]  /*2440*/  FADD R19, R19, R22 ;  /* 0x0000001613137221 */ /* 0x000fe20000000000 */
[----:B------:R2:W-:Y:S06]  /*2450*/  STS [R21+0x4], R22 ;  /* 0x0000041615007388 */ /* 0x0005ec0000000800 */
.L_x_22:
[----:B------:R-:W-:Y:S05]  /*2460*/  BRA.U !UP3, `(.L_x_18) ;  /* 0x000000010b2c7547 */ /* 0x000fea000b800000 */
[----:B------:R-:W-:-:S05]  /*2470*/  IMAD R10, R3, R10, UR6 ;  /* 0x00000006030a7e24 */ /* 0x000fca000f8e020a */
[----:B------:R-:W-:-:S05]  /*2480*/  LEA R10, R10, UR31, 0x2 ;  /* 0x0000001f0a0a7c11 */ /* 0x000fca000f8e10ff */
[----:B------:R-:W1:Y:S02]  /*2490*/  LDS R18, [R10] ;  /* 0x000000000a127984 */ /* 0x000e640000000800 */
[----:B-1----:R-:W-:-:S04]  /*24a0*/  FADD R18, R18, -R17 ;  /* 0x8000001112127221 */ /* 0x002fc80000000000 */
[----:B------:R-:W-:-:S05]  /*24b0*/  FMUL R18, R18, 1.4426950216293334961 ;  /* 0x3fb8aa3b12127820 */ /* 0x000fca0000400000 */
[----:B------:R-:W-:-:S13]  /*24c0*/  FSETP.GEU.AND P0, PT, R18, -126, PT ;  /* 0xc2fc00001200780b */ /* 0x000fda0003f0e000 */
[----:B------:R-:W-:-:S04]  /*24d0*/  @!P0 FMUL R18, R18, 0.5 ;  /* 0x3f00000012128820 */ /* 0x000fc80000400000 */
[----:B0--3--:R-:W0:Y:S02]  /*24e0*/  MUFU.EX2 R9, R18 ;  /* 0x0000001200097308 */ /* 0x009e240000000800 */
[----:B0-----:R-:W-:-:S04]  /*24f0*/  @!P0 FMUL R9, R9, R9 ;  /* 0x0000000909098220 */ /* 0x001fc80000400000 */
[----:B------:R-:W-:Y:S01]  /*2500*/  FADD R19, R19, R9 ;  /* 0x0000000913137221 */ /* 0x000fe20000000000 */
[----:B------:R1:W-:Y:S06]  /*2510*/  STS [R10], R9 ;  /* 0x000000090a007388 */ /* 0x0003ec0000000800 */
.L_x_18:
[C---:B01-3-5:R-:W-:Y:S01]  /*2520*/  FMNMX R9, R16.reuse, R17, !PT ;  /* 0x0000001110097209 */ /* 0x06bfe20007800000 */
[----:B------:R-:W-:Y:S04]  /*2530*/  BSSY.RECONVERGENT B0, `(.L_x_23) ;  /* 0x000001b000007945 */ /* 0x000fe80003800200 */
[----:B------:R-:W-:Y:S01]  /*2540*/  FADD R16, R16, -R9 ;  /* 0x8000000910107221 */ /* 0x000fe20000000000 */
[----:B------:R-:W-:-:S03]  /*2550*/  FADD R17, -R9, R17 ;  /* 0x0000001109117221 */ /* 0x000fc60000000100 */
        /* <DEDUP_REMOVED lines=9> */
[----:B------:R-:W-:Y:S01]  /*25f0*/  FMUL R11, R11, R18 ;  /* 0x000000120b0b7220 */ /* 0x000fe20000400000 */
[----:B-1----:R-:W-:-:S04]  /*2600*/  @!P1 FMUL R10, R10, R10 ;  /* 0x0000000a0a0a9220 */ /* 0x002fc80000400000 */
[----:B------:R-:W-:-:S05]  /*2610*/  FFMA R19, R10, R19, R11 ;  /* 0x000000130a137223 */ /* 0x000fca000000000b */
[----:B------:R-:W-:-:S04]  /*2620*/  IADD3 R18, PT, PT, R19, 0x1800000, RZ ;  /* 0x0180000013127810 */ /* 0x000fc80007ffe0ff */
[----:B------:R-:W-:-:S04]  /*2630*/  LOP3.LUT R18, R18, 0x7f800000, RZ, 0xc0, !PT ;  /* 0x7f80000012127812 */ /* 0x000fc800078ec0ff */
[----:B------:R-:W-:-:S13]  /*2640*/  ISETP.GT.U32.AND P0, PT, R18, 0x1ffffff, PT ;  /* 0x01ffffff1200780c */ /* 0x000fda0003f04070 */
[----:B------:R-:W-:Y:S05]  /*2650*/  @P0 BRA `(.L_x_24) ;  /* 0x0000000000100947 */ /* 0x000fea0003800000 */
[----:B------:R-:W-:-:S07]  /*2660*/  MOV R18, 0x2680 ;  /* 0x0000268000127802 */ /* 0x000fce0000000f00 */
[----:B--2---:R-:W-:Y:S05]  /*2670*/  CALL.REL.NOINC `($__internal_0_$__cuda_sm20_rcp_rn_f32_slowpath) ;  /* 0x0000003800447944 */ /* 0x004fea0003c00000 */
[----:B------:R-:W-:Y:S01]  /*2680*/  MOV R18, R20 ;  /* 0x0000001400127202 */ /* 0x000fe20000000f00 */
[----:B------:R-:W-:Y:S06]  /*2690*/  BRA `(.L_x_25) ;  /* 0x0000000000107947 */ /* 0x000fec0003800000 */
.L_x_24:
[----:B------:R-:W0:Y:S02]  /*26a0*/  MUFU.RCP R18, R19 ;  /* 0x0000001300127308 */ /* 0x000e240000001000 */
[----:B0-----:R-:W-:-:S04]  /*26b0*/  FFMA R16, R19, R18, -1 ;  /* 0xbf80000013107423 */ /* 0x001fc80000000012 */
[----:B------:R-:W-:-:S04]  /*26c0*/  FADD.FTZ R17, -R16, -RZ ;  /* 0x800000ff10117221 */ /* 0x000fc80000010100 */
[----:B------:R-:W-:-:S07]  /*26d0*/  FFMA R18, R18, R17, R18 ;  /* 0x0000001112127223 */ /* 0x000fce0000000012 */
.L_x_25:
[----:B------:R-:W-:Y:S05]  /*26e0*/  BSYNC.RECONVERGENT B0 ;  /* 0x0000000000007941 */ /* 0x000fea0003800200 */
.L_x_23:
[----:B------:R-:W-:Y:S05]  /*26f0*/  @P3 BRA `(.L_x_26) ;  /* 0x00000008009c3947 */ /* 0x000fea0003800000 */
[----:B------:R-:W-:Y:S01]  /*2700*/  UMOV UR6, URZ ;  /* 0x000000ff00067c82 */ /* 0x000fe20008000000 */
[----:B------:R-:W-:Y:S05]  /*2710*/  BRA.U !UP0, `(.L_x_27) ;  /* 0x0000000508247547 */ /* 0x000fea000b800000 */
[----:B--2---:R-:W-:Y:S01]  /*2720*/  FMUL R20, RZ, R10 ;  /* 0x0000000aff147220 */ /* 0x004fe20000400000 */
[----:B------:R-:W-:-:S06]  /*2730*/  UMOV UR6, URZ ;  /* 0x000000ff00067c82 */ /* 0x000fcc0008000000 */
.L_x_28:
[----:B-1----:R-:W0:Y:S01]  /*2740*/  LDC.64 R16, c[0x0][0x3c8] ;  /* 0x0000f200ff107b82 */ /* 0x002e220000000a00 */
[----:B------:R-:W-:-:S05]  /*2750*/  IADD3 R21, PT, PT, R8, UR6, RZ ;  /* 0x0000000608157c10 */ /* 0x000fca000fffe0ff */
[----:B0-----:R-:W-:-:S05]  /*2760*/  IMAD.WIDE R16, R21, 0x4, R16 ;  /* 0x0000000415107825 */ /* 0x001fca00078e0210 */
[----:B------:R-:W2:Y:S04]  /*2770*/  LDG.E R21, desc[UR14][R16.64] ;  /* 0x0000000e10157981 */ /* 0x000ea8000c1e1900 */
[----:B------:R-:W3:Y:S04]  /*2780*/  LDG.E R22, desc[UR14][R16.64+0x4] ;  /* 0x0000040e10167981 */ /* 0x000ee8000c1e1900 */
[----:B------:R-:W4:Y:S04]  /*2790*/  LDG.E R23, desc[UR14][R16.64+0x8] ;  /* 0x0000080e10177981 */ /* 0x000f28000c1e1900 */
[----:B------:R-:W5:Y:S01]  /*27a0*/  LDG.E R25, desc[UR14][R16.64+0xc] ;  /* 0x00000c0e10197981 */ /* 0x000f62000c1e1900 */
[C-C-:B--2---:R-:W-:Y:S01]  /*27b0*/  FFMA R21, R11.reuse, R21, R20.reuse ;  /* 0x000000150b157223 */ /* 0x144fe20000000014 */
[----:B---3--:R-:W-:-:S03]  /*27c0*/  FFMA R29, R11, R22, R20 ;  /* 0x000000160b1d7223 */ /* 0x008fc60000000014 */
[-C--:B------:R-:W-:Y:S02]  /*27d0*/  FMUL R27, R21, R18.reuse ;  /* 0x00000012151b7220 */ /* 0x080fe40000400000 */
[----:B------:R-:W2:Y:S01]  /*27e0*/  LDG.E R21, desc[UR14][R16.64+0x10] ;  /* 0x0000100e10157981 */ /* 0x000ea2000c1e1900 */
[--C-:B----4-:R-:W-:Y:S01]  /*27f0*/  FFMA R22, R11, R23, R20.reuse ;  /* 0x000000170b167223 */ /* 0x110fe20000000014 */
[----:B------:R-:W-:Y:S02]  /*2800*/  FMUL R24, R29, R18 ;  /* 0x000000121d187220 */ /* 0x000fe40000400000 */
[----:B------:R-:W3:Y:S01]  /*2810*/  LDG.E R23, desc[UR14][R16.64+0x14] ;  /* 0x0000140e10177981 */ /* 0x000ee2000c1e1900 */
[----:B-----5:R-:W-:-:S03]  /*2820*/  FFMA R28, R11, R25, R20 ;  /* 0x000000190b1c7223 */ /* 0x020fc60000000014 */
[----:B------:R-:W4:Y:S01]  /*2830*/  LDG.E R29, desc[UR14][R16.64+0x24] ;  /* 0x0000240e101d7981 */ /* 0x000f22000c1e1900 */
[----:B------:R-:W-:-:S03]  /*2840*/  FMUL R26, R22, R18 ;  /* 0x00000012161a7220 */ /* 0x000fc60000400000 */
[----:B------:R0:W-:Y:S04]  /*2850*/  STG.E desc[UR14][R16.64], R27 ;  /* 0x0000001b10007986 */ /* 0x0001e8000c10190e */
[----:B------:R-:W5:Y:S04]  /*2860*/  LDG.E R25, desc[UR14][R16.64+0x18] ;  /* 0x0000180e10197981 */ /* 0x000f68000c1e1900 */
[----:B------:R-:W5:Y:S04]  /*2870*/  LDG.E R22, desc[UR14][R16.64+0x1c] ;  /* 0x00001c0e10167981 */ /* 0x000f68000c1e1900 */
[----:B0-----:R-:W5:Y:S01]  /*2880*/  LDG.E R27, desc[UR14][R16.64+0x20] ;  /* 0x0000200e101b7981 */ /* 0x001f62000c1e1900 */
[----:B------:R-:W-:-:S03]  /*2890*/  FMUL R28, R28, R18 ;  /* 0x000000121c1c7220 */ /* 0x000fc60000400000 */
[----:B------:R5:W-:Y:S04]  /*28a0*/  STG.E desc[UR14][R16.64+0x4], R24 ;  /* 0x0000041810007986 */ /* 0x000be8000c10190e */
[----:B------:R0:W-:Y:S04]  /*28b0*/  STG.E desc[UR14][R16.64+0x8], R26 ;  /* 0x0000081a10007986 */ /* 0x0001e8000c10190e */
[----:B------:R1:W-:Y:S01]  /*28c0*/  STG.E desc[UR14][R16.64+0xc], R28 ;  /* 0x00000c1c10007986 */ /* 0x0003e2000c10190e */
[C-C-:B--2---:R-:W-:Y:S01]  /*28d0*/  FFMA R21, R11.reuse, R21, R20.reuse ;  /* 0x000000150b157223 */ /* 0x144fe20000000014 */
[C-C-:B---3--:R-:W-:Y:S01]  /*28e0*/  FFMA R23, R11.reuse, R23, R20.reuse ;  /* 0x000000170b177223 */ /* 0x148fe20000000014 */
[----:B----4-:R-:W-:-:S03]  /*28f0*/  FFMA R29, R11, R29, R20 ;  /* 0x0000001d0b1d7223 */ /* 0x010fc60000000014 */
[-C--:B------:R-:W-:Y:S01]  /*2900*/  FMUL R23, R23, R18.reuse ;  /* 0x0000001217177220 */ /* 0x080fe20000400000 */
[-C--:B------:R-:W-:Y:S01]  /*2910*/  FMUL R29, R29, R18.reuse ;  /* 0x000000121d1d7220 */ /* 0x080fe20000400000 */
[--C-:B-----5:R-:W-:Y:S01]  /*2920*/  FFMA R24, R11, R25, R20.reuse ;  /* 0x000000190b187223 */ /* 0x120fe20000000014 */
[----:B------:R-:W-:Y:S01]  /*2930*/  FMUL R25, R21, R18 ;  /* 0x0000001215197220 */ /* 0x000fe20000400000 */
[C-C-:B------:R-:W-:Y:S01]  /*2940*/  FFMA R22, R11.reuse, R22, R20.reuse ;  /* 0x000000160b167223 */ /* 0x140fe20000000014 */
[----:B------:R-:W-:-:S03]  /*2950*/  FFMA R27, R11, R27, R20 ;  /* 0x0000001b0b1b7223 */ /* 0x000fc60000000014 */
[----:B------:R-:W-:Y:S01]  /*2960*/  STG.E desc[UR14][R16.64+0x10], R25 ;  /* 0x0000101910007986 */ /* 0x000fe2000c10190e */
[-C--:B0-----:R-:W-:Y:S01]  /*2970*/  FMUL R26, R22, R18.reuse ;  /* 0x00000012161a7220 */ /* 0x081fe20000400000 */
[-C--:B-1----:R-:W-:Y:S02]  /*2980*/  FMUL R28, R27, R18.reuse ;  /* 0x000000121b1c7220 */ /* 0x082fe40000400000 */
[----:B------:R0:W-:Y:S04]  /*2990*/  STG.E desc[UR14][R16.64+0x14], R23 ;  /* 0x0000141710007986 */ /* 0x0001e8000c10190e */
[----:B------:R1:W-:Y:S04]  /*29a0*/  STG.E desc[UR14][R16.64+0x24], R29 ;  /* 0x0000241d10007986 */ /* 0x0003e8000c10190e */
[----:B------:R-:W2:Y:S04]  /*29b0*/  LDG.E R21, desc[UR14][R16.64+0x28] ;  /* 0x0000280e10157981 */ /* 0x000ea8000c1e1900 */
[----:B0-----:R-:W3:Y:S04]  /*29c0*/  LDG.E R23, desc[UR14][R16.64+0x2c] ;  /* 0x00002c0e10177981 */ /* 0x001ee8000c1e1900 */
[----:B------:R-:W4:Y:S04]  /*29d0*/  LDG.E R22, desc[UR14][R16.64+0x30] ;  /* 0x0000300e10167981 */ /* 0x000f28000c1e1900 */
[----:B------:R-:W5:Y:S04]  /*29e0*/  LDG.E R27, desc[UR14][R16.64+0x34] ;  /* 0x0000340e101b7981 */ /* 0x000f68000c1e1900 */
[----:B------:R-:W5:Y:S04]  /*29f0*/  LDG.E R25, desc[UR14][R16.64+0x38] ;  /* 0x0000380e10197981 */ /* 0x000f68000c1e1900 */
[----:B-1----:R-:W5:Y:S01]  /*2a00*/  LDG.E R29, desc[UR14][R16.64+0x3c] ;  /* 0x00003c0e101d7981 */ /* 0x002f62000c1e1900 */
[----:B------:R-:W-:-:S03]  /*2a10*/  FMUL R24, R24, R18 ;  /* 0x0000001218187220 */ /* 0x000fc60000400000 */
[----:B------:R-:W-:Y:S04]  /*2a20*/  STG.E desc[UR14][R16.64+0x1c], R26 ;  /* 0x00001c1a10007986 */ /* 0x000fe8000c10190e */
[----:B------:R0:W-:Y:S04]  /*2a30*/  STG.E desc[UR14][R16.64+0x18], R24 ;  /* 0x0000181810007986 */ /* 0x0001e8000c10190e */
[----:B------:R1:W-:Y:S01]  /*2a40*/  STG.E desc[UR14][R16.64+0x20], R28 ;  /* 0x0000201c10007986 */ /* 0x0003e2000c10190e */
[----:B------:R-:W-:-:S04]  /*2a50*/  UIADD3 UR6, UPT, UPT, UR6, 0x10, URZ ;  /* 0x0000001006067890 */ /* 0x000fc8000fffe0ff */
[----:B------:R-:W-:Y:S01]  /*2a60*/  UISETP.NE.AND UP0, UPT, UR6, UR10, UPT ;  /* 0x0000000a0600728c */ /* 0x000fe2000bf05270 */
[C-C-:B--2---:R-:W-:Y:S01]  /*2a70*/  FFMA R21, R11.reuse, R21, R20.reuse ;  /* 0x000000150b157223 */ /* 0x144fe20000000014 */
[C-C-:B---3--:R-:W-:Y:S01]  /*2a80*/  FFMA R23, R11.reuse, R23, R20.reuse ;  /* 0x000000170b177223 */ /* 0x148fe20000000014 */
[C-C-:B----4-:R-:W-:Y:S01]  /*2a90*/  FFMA R22, R11.reuse, R22, R20.reuse ;  /* 0x000000160b167223 */ /* 0x150fe20000000014 */
[C-C-:B-----5:R-:W-:Y:S01]  /*2aa0*/  FFMA R27, R11.reuse, R27, R20.reuse ;  /* 0x0000001b0b1b7223 */ /* 0x160fe20000000014 */
[C-C-:B0-----:R-:W-:Y:S01]  /*2ab0*/  FFMA R24, R11.reuse, R25, R20.reuse ;  /* 0x000000190b187223 */ /* 0x141fe20000000014 */
[----:B------:R-:W-:Y:S01]  /*2ac0*/  FFMA R26, R11, R29, R20 ;  /* 0x0000001d0b1a7223 */ /* 0x000fe20000000014 */
[-C--:B------:R-:W-:Y:S01]  /*2ad0*/  FMUL R21, R21, R18.reuse ;  /* 0x0000001215157220 */ /* 0x080fe20000400000 */
[-C--:B------:R-:W-:Y:S01]  /*2ae0*/  FMUL R23, R23, R18.reuse ;  /* 0x0000001217177220 */ /* 0x080fe20000400000 */
[-C--:B------:R-:W-:Y:S01]  /*2af0*/  FMUL R25, R22, R18.reuse ;  /* 0x0000001216197220 */ /* 0x080fe20000400000 */
[-C--:B------:R-:W-:Y:S01]  /*2b00*/  FMUL R27, R27, R18.reuse ;  /* 0x000000121b1b7220 */ /* 0x080fe20000400000 */
[-C--:B------:R-:W-:Y:S01]  /*2b10*/  FMUL R29, R24, R18.reuse ;  /* 0x00000012181d7220 */ /* 0x080fe20000400000 */
[----:B------:R-:W-:Y:S01]  /*2b20*/  FMUL R26, R26, R18 ;  /* 0x000000121a1a7220 */ /* 0x000fe20000400000 */
[----:B------:R1:W-:Y:S04]  /*2b30*/  STG.E desc[UR14][R16.64+0x28], R21 ;  /* 0x0000281510007986 */ /* 0x0003e8000c10190e */
[----:B------:R1:W-:Y:S04]  /*2b40*/  STG.E desc[UR14][R16.64+0x2c], R23 ;  /* 0x00002c1710007986 */ /* 0x0003e8000c10190e */
[----:B------:R1:W-:Y:S04]  /*2b50*/  STG.E desc[UR14][R16.64+0x30], R25 ;  /* 0x0000301910007986 */ /* 0x0003e8000c10190e */
[----:B------:R1:W-:Y:S04]  /*2b60*/  STG.E desc[UR14][R16.64+0x34], R27 ;  /* 0x0000341b10007986 */ /* 0x0003e8000c10190e */
[----:B------:R1:W-:Y:S04]  /*2b70*/  STG.E desc[UR14][R16.64+0x38], R29 ;  /* 0x0000381d10007986 */ /* 0x0003e8000c10190e */
[----:B------:R1:W-:Y:S01]  /*2b80*/  STG.E desc[UR14][R16.64+0x3c], R26 ;  /* 0x00003c1a10007986 */ /* 0x0003e2000c10190e */
[----:B------:R-:W-:Y:S05]  /*2b90*/  BRA.U UP0, `(.L_x_28) ;  /* 0xfffffff900e87547 */ /* 0x000fea000b83ffff */
[----:B------:R-:W-:-:S05]  /*2ba0*/  UMOV UR6, UR10 ;  /* 0x0000000a00067c82 */ /* 0x000fca0008000000 */
.L_x_27:
[----:B------:R-:W-:Y:S05]  /*2bb0*/  BRA.U !UP1, `(.L_x_29) ;  /* 0x0000000d09387547 */ /* 0x000fea000b800000 */
[----:B------:R-:W-:Y:S02]  /*2bc0*/  UIADD3 UR7, UPT, UPT, UR22, -0x1, URZ ;  /* 0xffffffff16077890 */ /* 0x000fe4000fffe0ff */
[----:B------:R-:W-:Y:S02]  /*2bd0*/  UISETP.NE.AND UP1, UPT, UR24, URZ, UPT ;  /* 0x000000ff1800728c */ /* 0x000fe4000bf25270 */
[----:B------:R-:W-:-:S09]  /*2be0*/  UISETP.GE.U32.AND UP0, UPT, UR7, 0x7, UPT ;  /* 0x000000070700788c */ /* 0x000fd2000bf06070 */
[----:B------:R-:W-:Y:S05]  /*2bf0*/  BRA.U !UP0, `(.L_x_30) ;  /* 0x0000000108947547 */ /* 0x000fea000b800000 */
[----:B-1----:R-:W0:Y:S01]  /*2c00*/  LDC.64 R16, c[0x0][0x3c8] ;  /* 0x0000f200ff107b82 */ /* 0x002e220000000a00 */
[----:B--2---:R-:W-:-:S05]  /*2c10*/  IADD3 R21, PT, PT, R8, UR6, RZ ;  /* 0x0000000608157c10 */ /* 0x004fca000fffe0ff */
[----:B0-----:R-:W-:-:S05]  /*2c20*/  IMAD.WIDE R16, R21, 0x4, R16 ;  /* 0x0000000415107825 */ /* 0x001fca00078e0210 */
[----:B------:R-:W2:Y:S04]  /*2c30*/  LDG.E R21, desc[UR14][R16.64] ;  /* 0x0000000e10157981 */ /* 0x000ea8000c1e1900 */
[----:B------:R-:W3:Y:S01]  /*2c40*/  LDG.E R23, desc[UR14][R16.64+0x4] ;  /* 0x0000040e10177981 */ /* 0x000ee2000c1e1900 */
[----:B------:R-:W-:-:S03]  /*2c50*/  FMUL R22, RZ, R10 ;  /* 0x0000000aff167220 */ /* 0x000fc60000400000 */
[----:B------:R-:W4:Y:S04]  /*2c60*/  LDG.E R20, desc[UR14][R16.64+0x8] ;  /* 0x0000080e10147981 */ /* 0x000f28000c1e1900 */
[----:B------:R-:W5:Y:S04]  /*2c70*/  LDG.E R24, desc[UR14][R16.64+0xc] ;  /* 0x00000c0e10187981 */ /* 0x000f68000c1e1900 */
[----:B------:R-:W5:Y:S04]  /*2c80*/  LDG.E R26, desc[UR14][R16.64+0x10] ;  /* 0x0000100e101a7981 */ /* 0x000f68000c1e1900 */
[----:B------:R-:W5:Y:S01]  /*2c90*/  LDG.E R25, desc[UR14][R16.64+0x14] ;  /* 0x0000140e10197981 */ /* 0x000f62000c1e1900 */
[C-C-:B--2---:R-:W-:Y:S01]  /*2ca0*/  FFMA R21, R11.reuse, R21, R22.reuse ;  /* 0x000000150b157223 */ /* 0x144fe20000000016 */
[----:B---3--:R-:W-:-:S03]  /*2cb0*/  FFMA R23, R11, R23, R22 ;  /* 0x000000170b177223 */ /* 0x008fc60000000016 */
[-C--:B------:R-:W-:Y:S02]  /*2cc0*/  FMUL R27, R21, R18.reuse ;  /* 0x00000012151b7220 */ /* 0x080fe40000400000 */
[----:B------:R-:W2:Y:S01]  /*2cd0*/  LDG.E R21, desc[UR14][R16.64+0x18] ;  /* 0x0000180e10157981 */ /* 0x000ea2000c1e1900 */
[----:B------:R-:W-:-:S03]  /*2ce0*/  FMUL R29, R23, R18 ;  /* 0x00000012171d7220 */ /* 0x000fc60000400000 */
[----:B------:R-:W3:Y:S01]  /*2cf0*/  LDG.E R23, desc[UR14][R16.64+0x1c] ;  /* 0x00001c0e10177981 */ /* 0x000ee2000c1e1900 */
[C-C-:B----4-:R-:W-:Y:S01]  /*2d00*/  FFMA R20, R11.reuse, R20, R22.reuse ;  /* 0x000000140b147223 */ /* 0x150fe20000000016 */
[C-C-:B-----5:R-:W-:Y:S02]  /*2d10*/  FFMA R24, R11.reuse, R24, R22.reuse ;  /* 0x000000180b187223 */ /* 0x160fe40000000016 */
[----:B------:R0:W-:Y:S04]  /*2d20*/  STG.E desc[UR14][R16.64], R27 ;  /* 0x0000001b10007986 */ /* 0x0001e8000c10190e */
[----:B------:R2:W-:Y:S01]  /*2d30*/  STG.E desc[UR14][R16.64+0x4], R29 ;  /* 0x0000041d10007986 */ /* 0x0005e2000c10190e */
[C-C-:B------:R-:W-:Y:S01]  /*2d40*/  FFMA R25, R11.reuse, R25, R22.reuse ;  /* 0x000000190b197223 */ /* 0x140fe20000000016 */
[----:B------:R-:W-:Y:S01]  /*2d50*/  FMUL R20, R20, R18 ;  /* 0x0000001214147220 */ /* 0x000fe20000400000 */
[----:B0-----:R-:W-:-:S02]  /*2d60*/  FFMA R27, R11, R26, R22 ;  /* 0x0000001a0b1b7223 */ /* 0x001fc40000000016 */
[-C--:B------:R-:W-:Y:S02]  /*2d70*/  FMUL R25, R25, R18.reuse ;  /* 0x0000001219197220 */ /* 0x080fe40000400000 */
[-C--:B------:R-:W-:Y:S01]  /*2d80*/  FMUL R27, R27, R18.reuse ;  /* 0x000000121b1b7220 */ /* 0x080fe20000400000 */
[----:B------:R0:W-:Y:S04]  /*2d90*/  STG.E desc[UR14][R16.64+0x8], R20 ;  /* 0x0000081410007986 */ /* 0x0001e8000c10190e */
[----:B------:R0:W-:Y:S04]  /*2da0*/  STG.E desc[UR14][R16.64+0x10], R27 ;  /* 0x0000101b10007986 */ /* 0x0001e8000c10190e */
[----:B------:R0:W-:Y:S01]  /*2db0*/  STG.E desc[UR14][R16.64+0x14], R25 ;  /* 0x0000141910007986 */ /* 0x0001e2000c10190e */
[----:B------:R-:W-:Y:S01]  /*2dc0*/  UIADD3 UR6, UPT, UPT, UR6, 0x8, URZ ;  /* 0x0000000806067890 */ /* 0x000fe2000fffe0ff */
[C-C-:B--2---:R-:W-:Y:S01]  /*2dd0*/  FFMA R29, R11.reuse, R21, R22.reuse ;  /* 0x000000150b1d7223 */ /* 0x144fe20000000016 */
[----:B---3--:R-:W-:Y:S01]  /*2de0*/  FFMA R23, R11, R23, R22 ;  /* 0x000000170b177223 */ /* 0x008fe20000000016 */
[----:B------:R-:W-:-:S02]  /*2df0*/  FMUL R21, R24, R18 ;  /* 0x0000001218157220 */ /* 0x000fc40000400000 */
[-C--:B------:R-:W-:Y:S01]  /*2e00*/  FMUL R29, R29, R18.reuse ;  /* 0x000000121d1d7220 */ /* 0x080fe20000400000 */
[----:B------:R-:W-:Y:S02]  /*2e10*/  FMUL R23, R23, R18 ;  /* 0x0000001217177220 */ /* 0x000fe40000400000 */
[----:B------:R0:W-:Y:S04]  /*2e20*/  STG.E desc[UR14][R16.64+0xc], R21 ;  /* 0x00000c1510007986 */ /* 0x0001e8000c10190e */
[----:B------:R0:W-:Y:S04]  /*2e30*/  STG.E desc[UR14][R16.64+0x18], R29 ;  /* 0x0000181d10007986 */ /* 0x0001e8000c10190e */
[----:B------:R0:W-:Y:S02]  /*2e40*/  STG.E desc[UR14][R16.64+0x1c], R23 ;  /* 0x00001c1710007986 */ /* 0x0001e4000c10190e */
.L_x_30:
[----:B------:R-:W-:Y:S05]  /*2e50*/  BRA.U !UP1, `(.L_x_29) ;  /* 0x0000000909907547 */ /* 0x000fea000b800000 */
[----:B------:R-:W-:Y:S02]  /*2e60*/  UISETP.GE.U32.AND UP0, UPT, UR27, 0x3, UPT ;  /* 0x000000031b00788c */ /* 0x000fe4000bf06070 */
[----:B------:R-:W-:-:S07]  /*2e70*/  UISETP.NE.AND UP1, UPT, UR23, URZ, UPT ;  /* 0x000000ff1700728c */ /* 0x000fce000bf25270 */
[----:B------:R-:W-:Y:S05]  /*2e80*/  BRA.U !UP0, `(.L_x_31) ;  /* 0x0000000108607547 */ /* 0x000fea000b800000 */
[----:B01----:R-:W0:Y:S01]  /*2e90*/  LDC.64 R16, c[0x0][0x3c8] ;  /* 0x0000f200ff107b82 */ /* 0x003e220000000a00 */
[----:B--2---:R-:W-:-:S05]  /*2ea0*/  IADD3 R21, PT, PT, R8, UR6, RZ ;  /* 0x0000000608157c10 */ /* 0x004fca000fffe0ff */
[----:B0-----:R-:W-:-:S05]  /*2eb0*/  IMAD.WIDE R16, R21, 0x4, R16 ;  /* 0x0000000415107825 */ /* 0x001fca00078e0210 */
[----:B------:R-:W2:Y:S04]  /*2ec0*/  LDG.E R20, desc[UR14][R16.64] ;  /* 0x0000000e10147981 */ /* 0x000ea8000c1e1900 */
[----:B------:R-:W3:Y:S04]  /*2ed0*/  LDG.E R22, desc[UR14][R16.64+0x4] ;  /* 0x0000040e10167981 */ /* 0x000ee8000c1e1900 */
[----:B------:R-:W4:Y:S04]  /*2ee0*/  LDG.E R24, desc[UR14][R16.64+0x8] ;  /* 0x0000080e10187981 */ /* 0x000f28000c1e1900 */
[----:B------:R-:W5:Y:S01]  /*2ef0*/  LDG.E R26, desc[UR14][R16.64+0xc] ;  /* 0x00000c0e101a7981 */ /* 0x000f62000c1e1900 */
[----:B------:R-:W-:Y:S01]  /*2f00*/  UIADD3 UR6, UPT, UPT, UR6, 0x4, URZ ;  /* 0x0000000406067890 */ /* 0x000fe2000fffe0ff */
[C---:B--2---:R-:W-:Y:S01]  /*2f10*/  FMUL R21, R11.reuse, R20 ;  /* 0x000000140b157220 */ /* 0x044fe20000400000 */
[----:B---3--:R-:W-:-:S03]  /*2f20*/  FMUL R23, R11, R22 ;  /* 0x000000160b177220 */ /* 0x008fc60000400000 */
[----:B------:R-:W-:Y:S01]  /*2f30*/  FFMA R21, RZ, R10, R21 ;  /* 0x0000000aff157223 */ /* 0x000fe20000000015 */
[----:B----4-:R-:W-:Y:S01]  /*2f40*/  FMUL R25, R11, R24 ;  /* 0x000000180b197220 */ /* 0x010fe20000400000 */
[----:B------:R-:W-:Y:S02]  /*2f50*/  FFMA R23, RZ, R10, R23 ;  /* 0x0000000aff177223 */ /* 0x000fe40000000017 */
[----:B------:R-:W-:Y:S01]  /*2f60*/  FMUL R21, R21, R18 ;  /* 0x0000001215157220 */ /* 0x000fe20000400000 */
[----:B-----5:R-:W-:Y:S01]  /*2f70*/  FMUL R27, R11, R26 ;  /* 0x0000001a0b1b7220 */ /* 0x020fe20000400000 */
[----:B------:R-:W-:Y:S01]  /*2f80*/  FFMA R25, RZ, R10, R25 ;  /* 0x0000000aff197223 */ /* 0x000fe20000000019 */
[----:B------:R-:W-:Y:S02]  /*2f90*/  FMUL R23, R23, R18 ;  /* 0x0000001217177220 */ /* 0x000fe40000400000 */
[----:B------:R3:W-:Y:S01]  /*2fa0*/  STG.E desc[UR14][R16.64], R21 ;  /* 0x0000001510007986 */ /* 0x0007e2000c10190e */
[----:B------:R-:W-:Y:S01]  /*2fb0*/  FFMA R27, RZ, R10, R27 ;  /* 0x0000000aff1b7223 */ /* 0x000fe2000000001b */
[----:B------:R-:W-:-:S02]  /*2fc0*/  FMUL R25, R25, R18 ;  /* 0x0000001219197220 */ /* 0x000fc40000400000 */
[----:B------:R3:W-:Y:S01]  /*2fd0*/  STG.E desc[UR14][R16.64+0x4], R23 ;  /* 0x0000041710007986 */ /* 0x0007e2000c10190e */
[----:B------:R-:W-:-:S03]  /*2fe0*/  FMUL R27, R27, R18 ;  /* 0x000000121b1b7220 */ /* 0x000fc60000400000 */
[----:B------:R3:W-:Y:S04]  /*2ff0*/  STG.E desc[UR14][R16.64+0x8], R25 ;  /* 0x0000081910007986 */ /* 0x0007e8000c10190e */
[----:B------:R3:W-:Y:S02]  /*3000*/  STG.E desc[UR14][R16.64+0xc], R27 ;  /* 0x00000c1b10007986 */ /* 0x0007e4000c10190e */
.L_x_31:
[----:B------:R-:W-:Y:S05]  /*3010*/  BRA.U !UP1, `(.L_x_29) ;  /* 0x0000000909207547 */ /* 0x000fea000b800000 */
[----:B01-3--:R-:W0:Y:S01]  /*3020*/  LDC.64 R16, c[0x0][0x3c8] ;  /* 0x0000f200ff107b82 */ /* 0x00be220000000a00 */
[----:B--2---:R-:W-:-:S05]  /*3030*/  IADD3 R21, PT, PT, R8, UR6, RZ ;  /* 0x0000000608157c10 */ /* 0x004fca000fffe0ff */
[----:B0-----:R-:W-:-:S05]  /*3040*/  IMAD.WIDE R16, R21, 0x4, R16 ;  /* 0x0000000415107825 */ /* 0x001fca00078e0210 */
[----:B------:R-:W2:Y:S01]  /*3050*/  LDG.E R8, desc[UR14][R16.64] ;  /* 0x0000000e10087981 */ /* 0x000ea2000c1e1900 */
[----:B------:R-:W-:Y:S01]  /*3060*/  FMUL R10, RZ, R10 ;  /* 0x0000000aff0a7220 */ /* 0x000fe20000400000 */
[----:B------:R-:W-:-:S03]  /*3070*/  UISETP.NE.AND UP0, UPT, UR23, 0x1, UPT ;  /* 0x000000011700788c */ /* 0x000fc6000bf05270 */
[----:B--2---:R-:W-:-:S04]  /*3080*/  FFMA R21, R11, R8, R10 ;  /* 0x000000080b157223 */ /* 0x004fc8000000000a */
[----:B------:R-:W-:-:S05]  /*3090*/  FMUL R21, R21, R18 ;  /* 0x0000001215157220 */ /* 0x000fca0000400000 */
[----:B------:R4:W-:Y:S01]  /*30a0*/  STG.E desc[UR14][R16.64], R21 ;  /* 0x0000001510007986 */ /* 0x0009e2000c10190e */
[----:B------:R-:W-:Y:S05]  /*30b0*/  BRA.U !UP0, `(.L_x_29) ;  /* 0x0000000508f87547 */ /* 0x000fea000b800000 */
[----:B------:R-:W4:Y:S01]  /*30c0*/  LDG.E R8, desc[UR14][R16.64+0x4] ;  /* 0x0000040e10087981 */ /* 0x000f22000c1e1900 */
[----:B------:R-:W-:Y:S01]  /*30d0*/  UISETP.NE.AND UP0, UPT, UR23, 0x2, UPT ;  /* 0x000000021700788c */ /* 0x000fe2000bf05270 */
[----:B----4-:R-:W-:-:S04]  /*30e0*/  FFMA R21, R11, R8, R10 ;  /* 0x000000080b157223 */ /* 0x010fc8000000000a */
[----:B------:R-:W-:-:S05]  /*30f0*/  FMUL R21, R21, R18 ;  /* 0x0000001215157220 */ /* 0x000fca0000400000 */
[----:B------:R0:W-:Y:S01]  /*3100*/  STG.E desc[UR14][R16.64+0x4], R21 ;  /* 0x0000041510007986 */ /* 0x0001e2000c10190e */
[----:B------:R-:W-:Y:S05]  /*3110*/  BRA.U !UP0, `(.L_x_29) ;  /* 0x0000000508e07547 */ /* 0x000fea000b800000 */
[----:B------:R-:W2:Y:S02]  /*3120*/  LDG.E R8, desc[UR14][R16.64+0x8] ;  /* 0x0000080e10087981 */ /* 0x000ea4000c1e1900 */
[----:B--2---:R-:W-:-:S04]  /*3130*/  FFMA R11, R11, R8, R10 ;  /* 0x000000080b0b7223 */ /* 0x004fc8000000000a */
[----:B------:R-:W-:-:S05]  /*3140*/  FMUL R11, R11, R18 ;  /* 0x000000120b0b7220 */ /* 0x000fca0000400000 */
[----:B------:R1:W-:Y:S01]  /*3150*/  STG.E desc[UR14][R16.64+0x8], R11 ;  /* 0x0000080b10007986 */ /* 0x0003e2000c10190e */
[----:B------:R-:W-:Y:S05]  /*3160*/  BRA `(.L_x_29) ;  /* 0x0000000400cc7947 */ /* 0x000fea0003800000 */
.L_x_26:
[----:B------:R-:W-:-:S05]  /*3170*/  UMOV UR6, URZ ;  /* 0x000000ff00067c82 */ /* 0x000fca0008000000 */
.L_x_37:
[----:B------:R-:W-:Y:S01]  /*3180*/  UISETP.GE.U32.AND UP0, UPT, UR21, 0x7, UPT ;  /* 0x000000071500788c */ /* 0x000fe2000bf06070 */
[----:B--2---:R-:W-:Y:S01]  /*3190*/  HFMA2 R21, -RZ, RZ, 0, 0 ;  /* 0x00000000ff157431 */ /* 0x004fe200000001ff */
[----:B0-----:R-:W-:-:S07]  /*31a0*/  MOV R16, RZ ;  /* 0x000000ff00107202 */ /* 0x001fce0000000f00 */
[----:B------:R-:W-:Y:S05]  /*31b0*/  BRA.U !UP0, `(.L_x_32) ;  /* 0x0000000108ac7547 */ /* 0x000fea000b800000 */
[----:B------:R-:W0:Y:S01]  /*31c0*/  LDC R17, c[0x0][0x39c] ;  /* 0x0000e700ff117b82 */ /* 0x000e220000000800 */
[----:B------:R-:W-:Y:S01]  /*31d0*/  MOV R21, RZ ;  /* 0x000000ff00157202 */ /* 0x000fe20000000f00 */
[----:B------:R-:W1:Y:S01]  /*31e0*/  LDCU UR7, c[0x0][0x3a8] ;  /* 0x00007500ff0777ac */ /* 0x000e620008000800 */
[----:B------:R-:W-:-:S07]  /*31f0*/  MOV R16, RZ ;  /* 0x000000ff00107202 */ /* 0x000fce0000000f00 */
.L_x_33:
[----:B-1----:R-:W-:Y:S02]  /*3200*/  IMAD R20, R3, UR7, R16 ;  /* 0x0000000703147c24 */ /* 0x002fe4000f8e0210 */
[C---:B0-----:R-:W-:Y:S01]  /*3210*/  IMAD R22, R16.reuse, R17, UR6 ;  /* 0x0000000610167e24 */ /* 0x041fe2000f8e0211 */
[----:B------:R-:W-:Y:S02]  /*3220*/  IADD3 R16, PT, PT, R16, 0x8, RZ ;  /* 0x0000000810107810 */ /* 0x000fe40007ffe0ff */
[----:B------:R-:W-:Y:S02]  /*3230*/  LEA R20, R20, UR31, 0x2 ;  /* 0x0000001f14147c11 */ /* 0x000fe4000f8e10ff */
[----:B------:R-:W-:Y:S02]  /*3240*/  LEA R24, R22, UR29, 0x2 ;  /* 0x0000001d16187c11 */ /* 0x000fe4000f8e10ff */
[----:B------:R-:W-:Y:S01]  /*3250*/  ISETP.NE.AND P0, PT, R16, UR8, PT ;  /* 0x0000000810007c0c */ /* 0x000fe2000bf05270 */
[----:B------:R-:W-:Y:S01]  /*3260*/  LDS R22, [R20] ;  /* 0x0000000014167984 */ /* 0x000fe20000000800 */
[----:B------:R-:W-:-:S03]  /*3270*/  LEA R26, R17, R24, 0x2 ;  /* 0x00000018111a7211 */ /* 0x000fc600078e10ff */
[----:B------:R-:W0:Y:S04]  /*3280*/  LDS R23, [R24] ;  /* 0x0000000018177984 */ /* 0x000e280000000800 */
[----:B------:R-:W-:Y:S04]  /*3290*/  LDS R28, [R20+0x8] ;  /* 0x00000800141c7984 */ /* 0x000fe80000000800 */
[----:B------:R-:W-:Y:S01]  /*32a0*/  LDS R24, [R20+0xc] ;  /* 0x00000c0014187984 */ /* 0x000fe20000000800 */
[----:B0-----:R-:W-:Y:S01]  /*32b0*/  FFMA R22, R22, R23, R21 ;  /* 0x0000001716167223 */ /* 0x001fe20000000015 */
[----:B------:R-:W-:-:S02]  /*32c0*/  LEA R23, R17, R26, 0x2 ;  /* 0x0000001a11177211 */ /* 0x000fc400078e10ff */
[----:B------:R-:W-:Y:S02]  /*32d0*/  LDS R21, [R20+0x4] ;  /* 0x0000040014157984 */ /* 0x000fe40000000800 */
[C---:B------:R-:W-:Y:S02]  /*32e0*/  LEA R27, R17.reuse, R23, 0x2 ;  /* 0x00000017111b7211 */ /* 0x040fe400078e10ff */
[----:B------:R-:W0:Y:S02]  /*32f0*/  LDS R26, [R26] ;  /* 0x000000001a1a7984 */ /* 0x000e240000000800 */
[----:B------:R-:W-:Y:S02]  /*3300*/  LEA R29, R17, R27, 0x2 ;  /* 0x0000001b111d7211 */ /* 0x000fe400078e10ff */
[----:B------:R-:W1:Y:S01]  /*3310*/  LDS R25, [R23] ;  /* 0x0000000017197984 */ /* 0x000e620000000800 */
[----:B0-----:R-:W-:Y:S01]  /*3320*/  FFMA R21, R21, R26, R22 ;  /* 0x0000001a15157223 */ /* 0x001fe20000000016 */
[----:B------:R-:W-:-:S02]  /*3330*/  LEA R26, R17, R29, 0x2 ;  /* 0x0000001d111a7211 */ /* 0x000fc400078e10ff */
[----:B------:R-:W-:Y:S01]  /*3340*/  LDS R22, [R29] ;  /* 0x000000001d167984 */ /* 0x000fe20000000800 */
[----:B-1----:R-:W-:-:S03]  /*3350*/  FFMA R25, R28, R25, R21 ;  /* 0x000000191c197223 */ /* 0x002fc60000000015 */
[----:B------:R-:W0:Y:S04]  /*3360*/  LDS R28, [R27] ;  /* 0x000000001b1c7984 */ /* 0x000e280000000800 */
[----:B------:R-:W1:Y:S04]  /*3370*/  LDS R21, [R20+0x10] ;  /* 0x0000100014157984 */ /* 0x000e680000000800 */
[----:B------:R2:W-:Y:S04]  /*3380*/  LDS R23, [R26] ;  /* 0x000000001a177984 */ /* 0x0005e80000000800 */
[----:B------:R-:W-:Y:S01]  /*3390*/  LDS R27, [R20+0x18] ;  /* 0x00001800141b7984 */ /* 0x000fe20000000800 */
[----:B--2---:R-:W-:Y:S01]  /*33a0*/  LEA R26, R17, R26, 0x2 ;  /* 0x0000001a111a7211 */ /* 0x004fe200078e10ff */
[----:B0-----:R-:W-:-:S02]  /*33b0*/  FFMA R28, R24, R28, R25 ;  /* 0x0000001c181c7223 */ /* 0x001fc40000000019 */
[----:B------:R-:W0:Y:S02]  /*33c0*/  LDS R24, [R20+0x14] ;  /* 0x0000140014187984 */ /* 0x000e240000000800 */
[----:B-1----:R-:W-:Y:S01]  /*33d0*/  FFMA R25, R21, R22, R28 ;  /* 0x0000001615197223 */ /* 0x002fe2000000001c */
[----:B------:R-:W-:Y:S01]  /*33e0*/  LEA R28, R17, R26, 0x2 ;  /* 0x0000001a111c7211 */ /* 0x000fe200078e10ff */
[----:B------:R-:W1:Y:S04]  /*33f0*/  LDS R21, [R26] ;  /* 0x000000001a157984 */ /* 0x000e680000000800 */
[----:B------:R-:W-:Y:S04]  /*3400*/  LDS R22, [R20+0x1c] ;  /* 0x00001c0014167984 */ /* 0x000fe80000000800 */
[----:B------:R-:W2:Y:S01]  /*3410*/  LDS R28, [R28] ;  /* 0x000000001c1c7984 */ /* 0x000ea20000000800 */
[----:B0-----:R-:W-:-:S04]  /*3420*/  FFMA R24, R24, R23, R25 ;  /* 0x0000001718187223 */ /* 0x001fc80000000019 */
[----:B-1----:R-:W-:-:S04]  /*3430*/  FFMA R21, R27, R21, R24 ;  /* 0x000000151b157223 */ /* 0x002fc80000000018 */
[----:B--2---:R-:W-:Y:S01]  /*3440*/  FFMA R21, R22, R28, R21 ;  /* 0x0000001c16157223 */ /* 0x004fe20000000015 */
[----:B------:R-:W-:Y:S06]  /*3450*/  @P0 BRA `(.L_x_33) ;  /* 0xfffffffc00680947 */ /* 0x000fec000383ffff */
[----:B------:R-:W-:-:S07]  /*3460*/  MOV R16, UR8 ;  /* 0x0000000800107c02 */ /* 0x000fce0008000f00 */
.L_x_32:
[----:B------:R-:W-:-:S09]  /*3470*/  UISETP.NE.AND UP0, UPT, UR20, URZ, UPT ;  /* 0x000000ff1400728c */ /* 0x000fd2000bf05270 */
[----:B------:R-:W-:Y:S05]  /*3480*/  BRA.U !UP0, `(.L_x_34) ;  /* 0x0000000108d47547 */ /* 0x000fea000b800000 */
[----:B------:R-:W-:Y:S02]  /*3490*/  UISETP.GE.U32.AND UP0, UPT, UR26, 0x3, UPT ;  /* 0x000000031a00788c */ /* 0x000fe4000bf06070 */
[----:B------:R-:W-:-:S07]  /*34a0*/  UISETP.NE.AND UP1, UPT, UR19, URZ, UPT ;  /* 0x000000ff1300728c */ /* 0x000fce000bf25270 */
[----:B------:R-:W-:Y:S05]  /*34b0*/  BRA.U !UP0, `(.L_x_35) ;  /* 0x0000000108587547 */ /* 0x000fea000b800000 */
[----:B------:R-:W0:Y:S01]  /*34c0*/  LDC R17, c[0x0][0x39c] ;  /* 0x0000e700ff117b82 */ /* 0x000e220000000800 */
[----:B------:R-:W1:Y:S02]  /*34d0*/  LDCU UR7, c[0x0][0x3a8] ;  /* 0x00007500ff0777ac */ /* 0x000e640008000800 */
[----:B-1----:R-:W-:Y:S02]  /*34e0*/  IMAD R20, R3, UR7, R16 ;  /* 0x0000000703147c24 */ /* 0x002fe4000f8e0210 */
[----:B0-----:R-:W-:-:S03]  /*34f0*/  IMAD R22, R16, R17, UR6 ;  /* 0x0000000610167e24 */ /* 0x001fc6000f8e0211 */
[----:B------:R-:W-:Y:S02]  /*3500*/  LEA R20, R20, UR31, 0x2 ;  /* 0x0000001f14147c11 */ /* 0x000fe4000f8e10ff */
[----:B------:R-:W-:Y:S02]  /*3510*/  IADD3 R16, PT, PT, R16, 0x4, RZ ;  /* 0x0000000410107810 */ /* 0x000fe40007ffe0ff */
[----:B------:R-:W-:Y:S01]  /*3520*/  LEA R24, R22, UR29, 0x2 ;  /* 0x0000001d16187c11 */ /* 0x000fe2000f8e10ff */
[----:B------:R-:W-:Y:S03]  /*3530*/  LDS R28, [R20+0x8] ;  /* 0x00000800141c7984 */ /* 0x000fe60000000800 */
[C---:B------:R-:W-:Y:S01]  /*3540*/  LEA R26, R17.reuse, R24, 0x2 ;  /* 0x00000018111a7211 */ /* 0x040fe200078e10ff */
[----:B------:R-:W-:Y:S04]  /*3550*/  LDS R22, [R20] ;  /* 0x0000000014167984 */ /* 0x000fe80000000800 */
[----:B------:R-:W0:Y:S02]  /*3560*/  LDS R23, [R24] ;  /* 0x0000000018177984 */ /* 0x000e240000000800 */
[----:B0-----:R-:W-:Y:S01]  /*3570*/  FFMA R22, R22, R23, R21 ;  /* 0x0000001716167223 */ /* 0x001fe20000000015 */
[C---:B------:R-:W-:Y:S01]  /*3580*/  LEA R23, R17.reuse, R26, 0x2 ;  /* 0x0000001a11177211 */ /* 0x040fe200078e10ff */
[----:B------:R-:W-:Y:S03]  /*3590*/  LDS R21, [R20+0x4] ;  /* 0x0000040014157984 */ /* 0x000fe60000000800 */
[----:B------:R-:W-:Y:S01]  /*35a0*/  LEA R25, R17, R23, 0x2 ;  /* 0x0000001711197211 */ /* 0x000fe200078e10ff */
[----:B------:R-:W0:Y:S04]  /*35b0*/  LDS R26, [R26] ;  /* 0x000000001a1a7984 */ /* 0x000e280000000800 */
[----:B------:R-:W1:Y:S04]  /*35c0*/  LDS R23, [R23] ;  /* 0x0000000017177984 */ /* 0x000e680000000800 */
[----:B------:R-:W-:Y:S04]  /*35d0*/  LDS R17, [R20+0xc] ;  /* 0x00000c0014117984 */ /* 0x000fe80000000800 */
[----:B------:R-:W2:Y:S01]  /*35e0*/  LDS R25, [R25] ;  /* 0x0000000019197984 */ /* 0x000ea20000000800 */
[----:B0-----:R-:W-:-:S04]  /*35f0*/  FFMA R21, R21, R26, R22 ;  /* 0x0000001a15157223 */ /* 0x001fc80000000016 */
[----:B-1----:R-:W-:-:S04]  /*3600*/  FFMA R21, R28, R23, R21 ;  /* 0x000000171c157223 */ /* 0x002fc80000000015 */
[----:B--2---:R-:W-:-:S07]  /*3610*/  FFMA R21, R17, R25, R21 ;  /* 0x0000001911157223 */ /* 0x004fce0000000015 */
.L_x_35:
[----:B------:R-:W-:Y:S05]  /*3620*/  BRA.U !UP1, `(.L_x_34) ;  /* 0x00000001096c7547 */ /* 0x000fea000b800000 */
[----:B------:R-:W-:Y:S02]  /*3630*/  UISETP.NE.AND UP0, UPT, UR30, URZ, UPT ;  /* 0x000000ff1e00728c */ /* 0x000fe4000bf05270 */
        /* <DEDUP_REMOVED lines=8> */
[----:B------:R-:W-:Y:S02]  /*36c0*/  LEA R22, R20, UR29, 0x2 ;  /* 0x0000001d14167c11 */ /* 0x000fe4000f8e10ff */
[----:B------:R-:W-:Y:S02]  /*36d0*/  LDS R20, [R17] ;  /* 0x0000000011147984 */ /* 0x000fe40000000800 */
[----:B------:R-:W-:Y:S02]  /*36e0*/  LEA R24, R23, R22, 0x2 ;  /* 0x0000001617187211 */ /* 0x000fe400078e10ff */
[----:B------:R-:W0:Y:S04]  /*36f0*/  LDS R22, [R22] ;  /* 0x0000000016167984 */ /* 0x000e280000000800 */
[----:B------:R-:W-:Y:S04]  /*3700*/  LDS R23, [R17+0x4] ;  /* 0x0000040011177984 */ /* 0x000fe80000000800 */
[----:B------:R-:W1:Y:S01]  /*3710*/  LDS R24, [R24] ;  /* 0x0000000018187984 */ /* 0x000e620000000800 */
[----:B0-----:R-:W-:-:S04]  /*3720*/  FFMA R20, R20, R22, R21 ;  /* 0x0000001614147223 */ /* 0x001fc80000000015 */
[----:B-1----:R-:W-:-:S07]  /*3730*/  FFMA R21, R23, R24, R20 ;  /* 0x0000001817157223 */ /* 0x002fce0000000014 */
.L_x_36:
[----:B------:R-:W-:Y:S05]  /*3740*/  BRA.U !UP1, `(.L_x_34) ;  /* 0x0000000109247547 */ /* 0x000fea000b800000 */
[----:B------:R-:W0:Y:S01]  /*3750*/  LDC R23, c[0x0][0x39c] ;  /* 0x0000e700ff177b82 */ /* 0x000e220000000800 */
[----:B------:R-:W1:Y:S02]  /*3760*/  LDCU UR7, c[0x0][0x3a8] ;  /* 0x00007500ff0777ac */ /* 0x000e640008000800 */
[----:B-1----:R-:W-:Y:S02]  /*3770*/  IMAD R17, R3, UR7, R16 ;  /* 0x0000000703117c24 */ /* 0x002fe4000f8e0210 */
[----:B0-----:R-:W-:-:S03]  /*3780*/  IMAD R16, R16, R23, UR6 ;  /* 0x0000000610107e24 */ /* 0x001fc6000f8e0217 */
[----:B------:R-:W-:Y:S02]  /*3790*/  LEA R17, R17, UR31, 0x2 ;  /* 0x0000001f11117c11 */ /* 0x000fe4000f8e10ff */
[----:B------:R-:W-:-:S03]  /*37a0*/  LEA R20, R16, UR29, 0x2 ;  /* 0x0000001d10147c11 */ /* 0x000fc6000f8e10ff */
[----:B------:R-:W-:Y:S04]  /*37b0*/  LDS R16, [R17] ;  /* 0x0000000011107984 */ /* 0x000fe80000000800 */
[----:B------:R-:W0:Y:S02]  /*37c0*/  LDS R20, [R20] ;  /* 0x0000000014147984 */ /* 0x000e240000000800 */
[----:B0-----:R-:W-:-:S07]  /*37d0*/  FFMA R21, R16, R20, R21 ;  /* 0x0000001410157223 */ /* 0x001fce0000000015 */
.L_x_34:
[----:B------:R-:W0:Y:S01]  /*37e0*/  LDC.64 R16, c[0x0][0x3c8] ;  /* 0x0000f200ff107b82 */ /* 0x000e220000000a00 */
[----:B------:R-:W-:Y:S01]  /*37f0*/  IADD3 R23, PT, PT, R8, UR6, RZ ;  /* 0x0000000608177c10 */ /* 0x000fe2000fffe0ff */
[----:B------:R-:W1:Y:S04]  /*3800*/  LDCU UR7, c[0x0][0x39c] ;  /* 0x00007380ff0777ac */ /* 0x000e680008000800 */
[----:B0-----:R-:W-:-:S05]  /*3810*/  IMAD.WIDE R16, R23, 0x4, R16 ;  /* 0x0000000417107825 */ /* 0x001fca00078e0210 */
[----:B------:R-:W2:Y:S01]  /*3820*/  LDG.E R20, desc[UR14][R16.64] ;  /* 0x0000000e10147981 */ /* 0x000ea2000c1e1900 */
[----:B------:R-:W-:-:S04]  /*3830*/  UIADD3 UR6, UPT, UPT, UR6, 0x1, URZ ;  /* 0x0000000106067890 */ /* 0x000fc8000fffe0ff */
[----:B-1----:R-:W-:Y:S01]  /*3840*/  UISETP.NE.AND UP0, UPT, UR6, UR7, UPT ;  /* 0x000000070600728c */ /* 0x002fe2000bf05270 */
[----:B--2---:R-:W-:-:S04]  /*3850*/  FMUL R23, R11, R20 ;  /* 0x000000140b177220 */ /* 0x004fc80000400000 */
[----:B------:R-:W-:-:S04]  /*3860*/  FFMA R23, R10, R21, R23 ;  /* 0x000000150a177223 */ /* 0x000fc80000000017 */
[----:B------:R-:W-:-:S05]  /*3870*/  FMUL R23, R23, R18 ;  /* 0x0000001217177220 */ /* 0x000fca0000400000 */
[----:B------:R0:W-:Y:S01]  /*3880*/  STG.E desc[UR14][R16.64], R23 ;  /* 0x0000001710007986 */ /* 0x0001e2000c10190e */
[----:B------:R-:W-:Y:S05]  /*3890*/  BRA.U UP0, `(.L_x_37) ;  /* 0xfffffff900387547 */ /* 0x000fea000b83ffff */
.L_x_29:
[----:B------:R-:W5:Y:S01]  /*38a0*/  LDCU UR6, c[0x0][0x3a4] ;  /* 0x00007480ff0677ac */ /* 0x000f620008000800 */
[----:B------:R0:W-:Y:S01]  /*38b0*/  STG.E desc[UR14][R12.64], R9 ;  /* 0x000000090c007986 */ /* 0x0001e2000c10190e */
[----:B------:R-:W-:-:S03]  /*38c0*/  UIADD3 UR5, UPT, UPT, UR5, 0x1, URZ ;  /* 0x0000000105057890 */ /* 0x000fc6000fffe0ff */
[----:B------:R0:W-:Y:S01]  /*38d0*/  STG.E desc[UR14][R14.64], R19 ;  /* 0x000000130e007986 */ /* 0x0001e2000c10190e */
[----:B-----5:R-:W-:-:S09]  /*38e0*/  UISETP.NE.AND UP0, UPT, UR5, UR6, UPT ;  /* 0x000000060500728c */ /* 0x020fd2000bf05270 */
[----:B0-----:R-:W-:Y:S05]  /*38f0*/  BRA.U !UP0, `(.L_x_4) ;  /* 0x00000025088c7547 */ /* 0x001fea000b800000 */
[----:B------:R-:W-:Y:S05]  /*3900*/  BRA `(.L_x_38) ;  /* 0xffffffd000947947 */ /* 0x000fea000383ffff */
.L_x_5:
[----:B------:R-:W2:Y:S02]  /*3910*/  LDCU UR5, c[0x0][0x3a8] ;  /* 0x00007500ff0577ac */ /* 0x000ea40008000800 */
[----:B--2---:R-:W-:-:S09]  /*3920*/  UISETP.GE.AND UP0, UPT, UR5, 0x1, UPT ;  /* 0x000000010500788c */ /* 0x004fd2000bf06270 */
[----:B------:R-:W-:Y:S05]  /*3930*/  BRA.U !UP0, `(.L_x_39) ;  /* 0x0000000d08f47547 */ /* 0x000fea000b800000 */
[----:B------:R-:W-:-:S05]  /*3940*/  UMOV UR5, URZ ;  /* 0x000000ff00057c82 */ /* 0x000fca0008000000 */
.L_x_50:
[----:B0-----:R-:W2:Y:S08]  /*3950*/  LDC.64 R8, c[0x0][0x3a8] ;  /* 0x0000ea00ff087b82 */ /* 0x001eb00000000a00 */
[----:B------:R-:W3:Y:S08]  /*3960*/  LDC.64 R10, c[0x0][0x3c0] ;  /* 0x0000f000ff0a7b82 */ /* 0x000ef00000000a00 */
[----:B01----:R-:W0:Y:S01]  /*3970*/  LDC.64 R12, c[0x0][0x3b8] ;  /* 0x0000ee00ff0c7b82 */ /* 0x003e220000000a00 */
[----:B--2---:R-:W-:-:S04]  /*3980*/  IMAD R9, R9, UR5, R4 ;  /* 0x0000000509097c24 */ /* 0x004fc8000f8e0204 */
[----:B---3--:R-:W-:-:S04]  /*3990*/  IMAD.WIDE R10, R9, 0x4, R10 ;  /* 0x00000004090a7825 */ /* 0x008fc800078e020a */
[----:B0-----:R-:W-:Y:S02]  /*39a0*/  IMAD.WIDE R12, R9, 0x4, R12 ;  /* 0x00000004090c7825 */ /* 0x001fe400078e020c */
[----:B------:R0:W5:Y:S04]  /*39b0*/  LDG.E R9, desc[UR14][R10.64] ;  /* 0x0000000e0a097981 */ /* 0x000168000c1e1900 */
[----:B------:R0:W5:Y:S01]  /*39c0*/  LDG.E R14, desc[UR14][R12.64] ;  /* 0x0000000e0c0e7981 */ /* 0x000162000c1e1900 */
[----:B------:R-:W-:Y:S01]  /*39d0*/  ISETP.GE.U32.AND P0, PT, R8, 0x8, PT ;  /* 0x000000080800780c */ /* 0x000fe20003f06070 */
[----:B------:R-:W-:Y:S01]  /*39e0*/  UMOV UR7, 0xff800000 ;  /* 0xff80000000077882 */ /* 0x000fe20000000000 */
[----:B------:R-:W-:-:S11]  /*39f0*/  UMOV UR6, URZ ;  /* 0x000000ff00067c82 */ /* 0x000fd60008000000 */
[----:B0-----:R-:W-:Y:S05]  /*3a00*/  @!P0 BRA `(.L_x_40) ;  /* 0x00000000004c8947 */ /* 0x001fea0003800000 */
[----:B------:R-:W-:Y:S01]  /*3a10*/  UMOV UR7, 0xff800000 ;  /* 0xff80000000077882 */ /* 0x000fe20000000000 */
[----:B------:R-:W-:-:S05]  /*3a20*/  UMOV UR6, URZ ;  /* 0x000000ff00067c82 */ /* 0x000fca0008000000 */
.L_x_41:
[----:B0-----:R-:W-:Y:S01]  /*3a30*/  IMAD R15, R3, R8, UR6 ;  /* 0x00000006030f7e24 */ /* 0x001fe2000f8e0208 */
[----:B------:R-:W-:Y:S01]  /*3a40*/  FSETP.GT.AND P0, PT, R2, UR7, PT ;  /* 0x0000000702007c0b */ /* 0x000fe2000bf04000 */
[----:B------:R-:W-:-:S03]  /*3a50*/  UIADD3 UR6, UPT, UPT, UR6, 0x8, URZ ;  /* 0x0000000806067890 */ /* 0x000fc6000fffe0ff */
[----:B------:R-:W-:Y:S01]  /*3a60*/  LEA R15, R15, UR31, 0x2 ;  /* 0x0000001f0f0f7c11 */ /* 0x000fe2000f8e10ff */
[----:B------:R-:W-:Y:S01]  /*3a70*/  UISETP.NE.AND UP0, UPT, UR6, UR8, UPT ;  /* 0x000000080600728c */ /* 0x000fe2000bf05270 */
[----:B------:R-:W-:-:S03]  /*3a80*/  FSEL R16, R2, UR7, P0 ;  /* 0x0000000702107c08 */ /* 0x000fc60008000000 */
[----:B------:R0:W-:Y:S01]  /*3a90*/  STS [R15], R2 ;  /* 0x000000020f007388 */ /* 0x0001e20000000800 */
[----:B------:R-:W-:-:S03]  /*3aa0*/  R2UR UR7, R16 ;  /* 0x00000000100772ca */ /* 0x000fc600000e0000 */
        /* <DEDUP_REMOVED lines=9> */
.L_x_40:
[----:B------:R-:W-:-:S09]  /*3b40*/  UISETP.NE.AND UP0, UPT, UR20, URZ, UPT ;  /* 0x000000ff1400728c */ /* 0x000fd2000bf05270 */
[----:B------:R-:W-:Y:S05]  /*3b50*/  BRA.U !UP0, `(.L_x_42) ;  /* 0x0000000108847547 */ /* 0x000fea000b800000 */
[----:B------:R-:W-:Y:S02]  /*3b60*/  UISETP.GE.U32.AND UP1, UPT, UR26, 0x3, UPT ;  /* 0x000000031a00788c */ /* 0x000fe4000bf26070 */
[----:B------:R-:W-:-:S07]  /*3b70*/  UISETP.NE.AND UP2, UPT, UR19, URZ, UPT ;  /* 0x000000ff1300728c */ /* 0x000fce000bf45270 */
[----:B------:R-:W-:Y:S05]  /*3b80*/  BRA.U !UP1, `(.L_x_43) ;  /* 0x0000000109287547 */ /* 0x000fea000b800000 */
[----:B0-----:R-:W-:Y:S01]  /*3b90*/  IMAD R15, R3, R8, UR6 ;  /* 0x00000006030f7e24 */ /* 0x001fe2000f8e0208 */
[----:B------:R-:W-:Y:S01]  /*3ba0*/  FSETP.GT.AND P0, PT, R2, UR7, PT ;  /* 0x0000000702007c0b */ /* 0x000fe2000bf04000 */
[----:B------:R-:W-:-:S03]  /*3bb0*/  UIADD3 UR6, UPT, UPT, UR6, 0x4, URZ ;  /* 0x0000000406067890 */ /* 0x000fc6000fffe0ff */
[----:B------:R-:W-:Y:S02]  /*3bc0*/  LEA R15, R15, UR31, 0x2 ;  /* 0x0000001f0f0f7c11 */ /* 0x000fe4000f8e10ff */
[----:B------:R-:W-:-:S03]  /*3bd0*/  FSEL R16, R2, UR7, P0 ;  /* 0x0000000702107c08 */ /* 0x000fc60008000000 */
[----:B------:R1:W-:Y:S01]  /*3be0*/  STS [R15], R2 ;  /* 0x000000020f007388 */ /* 0x0003e20000000800 */
[----:B------:R-:W-:-:S03]  /*3bf0*/  R2UR UR7, R16 ;  /* 0x00000000100772ca */ /* 0x000fc600000e0000 */
[----:B------:R1:W-:Y:S04]  /*3c00*/  STS [R15+0x4], R2 ;  /* 0x000004020f007388 */ /* 0x0003e80000000800 */
[----:B------:R1:W-:Y:S04]  /*3c10*/  STS [R15+0x8], R2 ;  /* 0x000008020f007388 */ /* 0x0003e80000000800 */
[----:B------:R1:W-:Y:S04]  /*3c20*/  STS [R15+0xc], R2 ;  /* 0x00000c020f007388 */ /* 0x0003e80000000800 */
.L_x_43:
[----:B------:R-:W-:Y:S05]  /*3c30*/  BRA.U !UP2, `(.L_x_42) ;  /* 0x000000010a4c7547 */ /* 0x000fea000b800000 */
[----:B------:R-:W-:Y:S02]  /*3c40*/  UISETP.NE.AND UP1, UPT, UR30, URZ, UPT ;  /* 0x000000ff1e00728c */ /* 0x000fe4000bf25270 */
[----:B------:R-:W-:-:S06]  /*3c50*/  UISETP.NE.AND UP2, UPT, UR11, URZ, UPT ;  /* 0x000000ff0b00728c */ /* 0x000fcc000bf45270 */
[----:B------:R-:W-:Y:S01]  /*3c60*/  PLOP3.LUT P1, PT, PT, PT, UP2, 0x80, 0x8 ;  /* 0x000000000008781c */ /* 0x000fe20003f2f028 */
[----:B------:R-:W-:-:S12]  /*3c70*/  BRA.U !UP1, `(.L_x_44) ;  /* 0x0000000109207547 */ /* 0x000fd8000b800000 */
[----:B01----:R-:W-:Y:S01]  /*3c80*/  IMAD R15, R3, R8, UR6 ;  /* 0x00000006030f7e24 */ /* 0x003fe2000f8e0208 */
[----:B------:R-:W-:Y:S01]  /*3c90*/  FSETP.GT.AND P0, PT, R2, UR7, PT ;  /* 0x0000000702007c0b */ /* 0x000fe2000bf04000 */
[----:B------:R-:W-:-:S03]  /*3ca0*/  UIADD3 UR6, UPT, UPT, UR6, 0x2, URZ ;  /* 0x0000000206067890 */ /* 0x000fc6000fffe0ff */
[----:B------:R-:W-:Y:S02]  /*3cb0*/  LEA R15, R15, UR31, 0x2 ;  /* 0x0000001f0f0f7c11 */ /* 0x000fe4000f8e10ff */
[----:B------:R-:W-:-:S03]  /*3cc0*/  FSEL R16, R2, UR7, P0 ;  /* 0x0000000702107c08 */ /* 0x000fc60008000000 */
[----:B------:R2:W-:Y:S01]  /*3cd0*/  STS [R15], R2 ;  /* 0x000000020f007388 */ /* 0x0005e20000000800 */
[----:B------:R-:W-:-:S03]  /*3ce0*/  R2UR UR7, R16 ;  /* 0x00000000100772ca */ /* 0x000fc600000e0000 */
[----:B------:R2:W-:-:S12]  /*3cf0*/  STS [R15+0x4], R2 ;  /* 0x000004020f007388 */ /* 0x0005d80000000800 */
.L_x_44:
[----:B012---:R-:W-:Y:S01]  /*3d00*/  @P1 IMAD R15, R3, R8, UR6 ;  /* 0x00000006030f1e24 */ /* 0x007fe2000f8e0208 */
[----:B------:R-:W-:-:S04]  /*3d10*/  @P1 FSETP.GT.AND P0, PT, R2, UR7, PT ;  /* 0x0000000702001c0b */ /* 0x000fc8000bf04000 */
[----:B------:R-:W-:Y:S02]  /*3d20*/  @P1 LEA R15, R15, UR31, 0x2 ;  /* 0x0000001f0f0f1c11 */ /* 0x000fe4000f8e10ff */
[----:B------:R-:W-:-:S03]  /*3d30*/  @P1 FSEL R16, R2, UR7, P0 ;  /* 0x0000000702101c08 */ /* 0x000fc60008000000 */
[----:B------:R2:W-:Y:S01]  /*3d40*/  @P1 STS [R15], R2 ;  /* 0x000000020f001388 */ /* 0x0005e20000000800 */
[----:B------:R-:W-:-:S13]  /*3d50*/  @P1 R2UR UR6, R16 ;  /* 0x00000000100612ca */ /* 0x000fda00000e0000 */
[----:B--2---:R-:W-:-:S05]  /*3d60*/  @UP2 UMOV UR7, UR6 ;  /* 0x0000000600072c82 */ /* 0x004fca0008000000 */
.L_x_42:
[----:B------:R-:W-:Y:S01]  /*3d70*/  UISETP.GE.U32.AND UP1, UPT, UR21, 0x7, UPT ;  /* 0x000000071500788c */ /* 0x000fe2000bf26070 */
[----:B01----:R-:W-:Y:S01]  /*3d80*/  HFMA2 R15, -RZ, RZ, 0, 0 ;  /* 0x00000000ff0f7431 */ /* 0x003fe200000001ff */
[----:B------:R-:W-:-:S07]  /*3d90*/  UMOV UR6, URZ ;  /* 0x000000ff00067c82 */ /* 0x000fce0008000000 */
[----:B------:R-:W-:Y:S05]  /*3da0*/  BRA.U !UP1, `(.L_x_45) ;  /* 0x0000000509407547 */ /* 0x000fea000b800000 */
[----:B------:R-:W-:Y:S01]  /*3db0*/  MOV R15, RZ ;  /* 0x000000ff000f7202 */ /* 0x000fe20000000f00 */
[----:B------:R-:W-:-:S06]  /*3dc0*/  UMOV UR6, URZ ;  /* 0x000000ff00067c82 */ /* 0x000fcc0008000000 */
.L_x_46:
[----:B-1----:R-:W-:Y:S01]  /*3dd0*/  IMAD R16, R3, R8, UR6 ;  /* 0x0000000603107e24 */ /* 0x002fe2000f8e0208 */
        /* <DEDUP_REMOVED lines=10> */
[----:B0-----:R-:W-:-:S03]  /*3e80*/  FADD R22, R21, -UR7 ;  /* 0x8000000715167e21 */ /* 0x001fc60008000000 */
[----:B------:R-:W0:Y:S01]  /*3e90*/  LDS R21, [R16+0x1c] ;  /* 0x00001c0010157984 */ /* 0x000e220000000800 */
[----:B------:R-:W-:Y:S01]  /*3ea0*/  FMUL R22, R22, 1.4426950216293334961 ;  /* 0x3fb8aa3b16167820 */ /* 0x000fe20000400000 */
[----:B-1----:R-:W-:Y:S01]  /*3eb0*/  FADD R17, R17, -UR7 ;  /* 0x8000000711117e21 */ /* 0x002fe20008000000 */
[----:B--2---:R-:W-:-:S03]  /*3ec0*/  FADD R23, R23, -UR7 ;  /* 0x8000000717177e21 */ /* 0x004fc60008000000 */
[----:B------:R-:W-:Y:S01]  /*3ed0*/  FSETP.GEU.AND P6, PT, R22, -126, PT ;  /* 0xc2fc00001600780b */ /* 0x000fe20003fce000 */
[----:B------:R-:W-:Y:S01]  /*3ee0*/  FMUL R25, R17, 1.4426950216293334961 ;  /* 0x3fb8aa3b11197820 */ /* 0x000fe20000400000 */
[----:B---3--:R-:W-:Y:S01]  /*3ef0*/  FADD R20, R20, -UR7 ;  /* 0x8000000714147e21 */ /* 0x008fe20008000000 */
[----:B------:R-:W-:-:S03]  /*3f00*/  FMUL R23, R23, 1.4426950216293334961 ;  /* 0x3fb8aa3b17177820 */ /* 0x000fc60000400000 */
[----:B------:R-:W-:Y:S01]  /*3f10*/  FSETP.GEU.AND P3, PT, R25, -126, PT ;  /* 0xc2fc00001900780b */ /* 0x000fe20003f6e000 */
[----:B----4-:R-:W-:Y:S01]  /*3f20*/  FADD R24, R24, -UR7 ;  /* 0x8000000718187e21 */ /* 0x010fe20008000000 */
[----:B------:R-:W-:Y:S01]  /*3f30*/  FSETP.GEU.AND P5, PT, R23, -126, PT ;  /* 0xc2fc00001700780b */ /* 0x000fe20003fae000 */
[----:B------:R-:W-:Y:S02]  /*3f40*/  FADD R19, R19, -UR7 ;  /* 0x8000000713137e21 */ /* 0x000fe40008000000 */
[----:B------:R-:W-:Y:S02]  /*3f50*/  FMUL R24, R24, 1.4426950216293334961 ;  /* 0x3fb8aa3b18187820 */ /* 0x000fe40000400000 */
[----:B------:R-:W-:Y:S01]  /*3f60*/  @!P6 FMUL R22, R22, 0.5 ;  /* 0x3f0000001616e820 */ /* 0x000fe20000400000 */
[----:B------:R-:W-:Y:S01]  /*3f70*/  FADD R28, R18, -UR7 ;  /* 0x80000007121c7e21 */ /* 0x000fe20008000000 */
[----:B------:R-:W-:Y:S02]  /*3f80*/  FMUL R18, R20, 1.4426950216293334961 ;  /* 0x3fb8aa3b14127820 */ /* 0x000fe40000400000 */
[----:B------:R-:W1:Y:S01]  /*3f90*/  MUFU.EX2 R17, R22 ;  /* 0x0000001600117308 */ /* 0x000e620000000800 */
[----:B------:R-:W-:Y:S01]  /*3fa0*/  FMUL R26, R19, 1.4426950216293334961 ;  /* 0x3fb8aa3b131a7820 */ /* 0x000fe20000400000 */
[----:B------:R-:W-:Y:S01]  /*3fb0*/  FMUL R28, R28, 1.4426950216293334961 ;  /* 0x3fb8aa3b1c1c7820 */ /* 0x000fe20000400000 */
[----:B------:R-:W-:Y:S01]  /*3fc0*/  FSETP.GEU.AND P4, PT, R24, -126, PT ;  /* 0xc2fc00001800780b */ /* 0x000fe20003f8e000 */
[----:B------:R-:W-:Y:S01]  /*3fd0*/  @!P3 FMUL R25, R25, 0.5 ;  /* 0x3f0000001919b820 */ /* 0x000fe20000400000 */
[----:B------:R-:W-:Y:S01]  /*3fe0*/  FSETP.GEU.AND P1, PT, R18, -126, PT ;  /* 0xc2fc00001200780b */ /* 0x000fe20003f2e000 */
[----:B------:R-:W-:Y:S01]  /*3ff0*/  @!P5 FMUL R23, R23, 0.5 ;  /* 0x3f0000001717d820 */ /* 0x000fe20000400000 */
[----:B------:R-:W-:-:S02]  /*4000*/  FSETP.GEU.AND P2, PT, R26, -126, PT ;  /* 0xc2fc00001a00780b */ /* 0x000fc40003f4e000 */
[----:B------:R-:W-:Y:S01]  /*4010*/  FSETP.GEU.AND P0, PT, R28, -126, PT ;  /* 0xc2fc00001c00780b */ /* 0x000fe20003f0e000 */
[----:B------:R-:W2:Y:S01]  /*4020*/  MUFU.EX2 R19, R23 ;  /* 0x0000001700137308 */ /* 0x000ea20000000800 */
[----:B0-----:R-:W-:Y:S01]  /*4030*/  FADD R21, R21, -UR7 ;  /* 0x8000000715157e21 */ /* 0x001fe20008000000 */
[----:B-1----:R-:W-:-:S06]  /*4040*/  @!P6 FMUL R17, R17, R17 ;  /* 0x000000111111e220 */ /* 0x002fcc0000400000 */
[----:B------:R-:W-:Y:S01]  /*4050*/  @!P1 FMUL R18, R18, 0.5 ;  /* 0x3f00000012129820 */ /* 0x000fe20000400000 */
[----:B------:R-:W-:Y:S01]  /*4060*/  @!P4 FMUL R24, R24, 0.5 ;  /* 0x3f0000001818c820 */ /* 0x000fe20000400000 */
[----:B------:R-:W-:Y:S01]  /*4070*/  FMUL R21, R21, 1.4426950216293334961 ;  /* 0x3fb8aa3b15157820 */ /* 0x000fe20000400000 */
[----:B------:R-:W-:Y:S01]  /*4080*/  @!P2 FMUL R26, R26, 0.5 ;  /* 0x3f0000001a1aa820 */ /* 0x000fe20000400000 */
[----:B------:R-:W-:Y:S01]  /*4090*/  @!P0 FMUL R28, R28, 0.5 ;  /* 0x3f0000001c1c8820 */ /* 0x000fe20000400000 */
[----:B------:R-:W0:Y:S01]  /*40a0*/  MUFU.EX2 R27, R24 ;  /* 0x00000018001b7308 */ /* 0x000e220000000800 */
[----:B------:R-:W-:Y:S01]  /*40b0*/  FADD R20, R17, R15 ;  /* 0x0000000f11147221 */ /* 0x000fe20000000000 */
[----:B------:R-:W-:Y:S01]  /*40c0*/  FSETP.GEU.AND P6, PT, R21, -126, PT ;  /* 0xc2fc00001500780b */ /* 0x000fe20003fce000 */
[----:B------:R1:W-:Y:S01]  /*40d0*/  STS [R16], R17 ;  /* 0x0000001110007388 */ /* 0x0003e20000000800 */
[----:B--2---:R-:W-:-:S04]  /*40e0*/  @!P5 FMUL R19, R19, R19 ;  /* 0x000000131313d220 */ /* 0x004fc80000400000 */
[----:B------:R-:W2:Y:S01]  /*40f0*/  MUFU.EX2 R25, R25 ;  /* 0x0000001900197308 */ /* 0x000ea20000000800 */
[----:B------:R-:W-:Y:S01]  /*4100*/  FADD R20, R20, R19 ;  /* 0x0000001314147221 */ /* 0x000fe20000000000 */
[----:B------:R1:W-:Y:S05]  /*4110*/  STS [R16+0x4], R19 ;  /* 0x0000041310007388 */ /* 0x0003ea0000000800 */
[----:B------:R-:W-:Y:S01]  /*4120*/  @!P6 FMUL R21, R21, 0.5 ;  /* 0x3f0000001515e820 */ /* 0x000fe20000400000 */
[----:B------:R-:W3:Y:S01]  /*4130*/  MUFU.EX2 R29, R26 ;  /* 0x0000001a001d7308 */ /* 0x000ee20000000800 */
[----:B0-----:R-:W-:-:S04]  /*4140*/  @!P4 FMUL R27, R27, R27 ;  /* 0x0000001b1b1bc220 */ /* 0x001fc80000400000 */
[----:B------:R-:W-:Y:S01]  /*4150*/  FADD R20, R20, R27 ;  /* 0x0000001b14147221 */ /* 0x000fe20000000000 */
[----:B------:R1:W-:Y:S02]  /*4160*/  STS [R16+0x8], R27 ;  /* 0x0000081b10007388 */ /* 0x0003e40000000800 */
[----:B------:R-:W0:Y:S01]  /*4170*/  MUFU.EX2 R18, R18 ;  /* 0x0000001200127308 */ /* 0x000e220000000800 */
[----:B--2---:R-:W-:-:S04]  /*4180*/  @!P3 FMUL R25, R25, R25 ;  /* 0x000000191919b220 */ /* 0x004fc80000400000 */
[----:B------:R-:W-:Y:S01]  /*4190*/  FADD R20, R20, R25 ;  /* 0x0000001914147221 */ /* 0x000fe20000000000 */
[----:B------:R1:W-:Y:S02]  /*41a0*/  STS [R16+0xc], R25 ;  /* 0x00000c1910007388 */ /* 0x0003e40000000800 */
[----:B------:R-:W2:Y:S01]  /*41b0*/  MUFU.EX2 R23, R28 ;  /* 0x0000001c00177308 */ /* 0x000ea20000000800 */
[----:B---3--:R-:W-:-:S04]  /*41c0*/  @!P2 FMUL R29, R29, R29 ;  /* 0x0000001d1d1da220 */ /* 0x008fc80000400000 */
[----:B------:R-:W-:Y:S01]  /*41d0*/  FADD R15, R20, R29 ;  /* 0x0000001d140f7221 */ /* 0x000fe20000000000 */
[----:B------:R1:W-:Y:S02]  /*41e0*/  STS [R16+0x10], R29 ;  /* 0x0000101d10007388 */ /* 0x0003e40000000800 */
[----:B------:R-:W3:Y:S01]  /*41f0*/  MUFU.EX2 R21, R21 ;  /* 0x0000001500157308 */ /* 0x000ee20000000800 */
[----:B0-----:R-:W-:-:S04]  /*4200*/  @!P1 FMUL R18, R18, R18 ;  /* 0x0000001212129220 */ /* 0x001fc80000400000 */
[----:B------:R-:W-:Y:S01]  /*4210*/  FADD R20, R15, R18 ;  /* 0x000000120f147221 */ /* 0x000fe20000000000 */
[----:B------:R1:W-:Y:S01]  /*4220*/  STS [R16+0x14], R18 ;  /* 0x0000141210007388 */ /* 0x0003e20000000800 */
[----:B--2---:R-:W-:-:S04]  /*4230*/  @!P0 FMUL R23, R23, R23 ;  /* 0x0000001717178220 */ /* 0x004fc80000400000 */
[----:B------:R-:W-:Y:S01]  /*4240*/  FADD R20, R20, R23 ;  /* 0x0000001714147221 */ /* 0x000fe20000000000 */
[----:B------:R1:W-:Y:S01]  /*4250*/  STS [R16+0x18], R23 ;  /* 0x0000181710007388 */ /* 0x0003e20000000800 */
[----:B---3--:R-:W-:-:S04]  /*4260*/  @!P6 FMUL R21, R21, R21 ;  /* 0x000000151515e220 */ /* 0x008fc80000400000 */
[----:B------:R-:W-:Y:S01]  /*4270*/  FADD R15, R20, R21 ;  /* 0x00000015140f7221 */ /* 0x000fe20000000000 */
[----:B------:R1:W-:Y:S01]  /*4280*/  STS [R16+0x1c], R21 ;  /* 0x00001c1510007388 */ /* 0x0003e20000000800 */
[----:B------:R-:W-:Y:S05]  /*4290*/  BRA.U UP1, `(.L_x_46) ;  /* 0xfffffff901cc7547 */ /* 0x000fea000b83ffff */
[----:B------:R-:W-:-:S05]  /*42a0*/  UMOV UR6, UR8 ;  /* 0x0000000800067c82 */ /* 0x000fca0008000000 */
.L_x_45:
[----:B------:R-:W-:Y:S05]  /*42b0*/  BRA.U !UP0, `(.L_x_47) ;  /* 0x00000005083c7547 */ /* 0x000fea000b800000 */
[----:B------:R-:W-:Y:S02]  /*42c0*/  UISETP.GE.U32.AND UP0, UPT, UR26, 0x3, UPT ;  /* 0x000000031a00788c */ /* 0x000fe4000bf06070 */
[----:B------:R-:W-:-:S07]  /*42d0*/  UISETP.NE.AND UP1, UPT, UR19, URZ, UPT ;  /* 0x000000ff1300728c */ /* 0x000fce000bf25270 */
[----:B------:R-:W-:Y:S05]  /*42e0*/  BRA.U !UP0, `(.L_x_48) ;  /* 0x00000001089c7547 */ /* 0x000fea000b800000 */
[----:B-1----:R-:W-:Y:S01]  /*42f0*/  IMAD R16, R3, R8, UR6 ;  /* 0x0000000603107e24 */ /* 0x002fe2000f8e0208 */
[----:B------:R-:W-:-:S04]  /*4300*/  UIADD3 UR6, UPT, UPT, UR6, 0x4, URZ ;  /* 0x0000000406067890 */ /* 0x000fc8000fffe0ff */
[----:B------:R-:W-:-:S05]  /*4310*/  LEA R16, R16, UR31, 0x2 ;  /* 0x0000001f10107c11 */ /* 0x000fca000f8e10ff */
[----:B------:R-:W0:Y:S04]  /*4320*/  LDS R18, [R16+0x4] ;  /* 0x0000040010127984 */ /* 0x000e280000000800 */
[----:B------:R-:W1:Y:S04]  /*4330*/  LDS R19, [R16+0x8] ;  /* 0x0000080010137984 */ /* 0x000e680000000800 */
[----:B------:R-:W2:Y:S04]  /*4340*/  LDS R17, [R16] ;  /* 0x0000000010117984 */ /* 0x000ea80000000800 */
[----:B------:R-:W3:Y:S01]  /*4350*/  LDS R21, [R16+0xc] ;  /* 0x00000c0010157984 */ /* 0x000ee20000000800 */
[----:B0-----:R-:W-:Y:S01]  /*4360*/  FADD R18, R18, -UR7 ;  /* 0x8000000712127e21 */ /* 0x001fe20008000000 */
[----:B-1----:R-:W-:-:S03]  /*4370*/  FADD R20, R19, -UR7 ;  /* 0x8000000713147e21 */ /* 0x002fc60008000000 */
[----:B------:R-:W-:Y:S01]  /*4380*/  FMUL R19, R18, 1.4426950216293334961 ;  /* 0x3fb8aa3b12137820 */ /* 0x000fe20000400000 */
[----:B--2---:R-:W-:-:S04]  /*4390*/  FADD R17, R17, -UR7 ;  /* 0x8000000711117e21 */ /* 0x004fc80008000000 */
[----:B------:R-:W-:Y:S01]  /*43a0*/  FSETP.GEU.AND P1, PT, R19, -126, PT ;  /* 0xc2fc00001300780b */ /* 0x000fe20003f2e000 */
[----:B---3--:R-:W-:Y:S01]  /*43b0*/  FADD R18, R21, -UR7 ;  /* 0x8000000715127e21 */ /* 0x008fe20008000000 */
[----:B------:R-:W-:Y:S01]  /*43c0*/  FMUL R17, R17, 1.4426950216293334961 ;  /* 0x3fb8aa3b11117820 */ /* 0x000fe20000400000 */
[----:B------:R-:W-:Y:S02]  /*43d0*/  FMUL R21, R20, 1.4426950216293334961 ;  /* 0x3fb8aa3b14157820 */ /* 0x000fe40000400000 */
[----:B------:R-:W-:Y:S02]  /*43e0*/  FMUL R23, R18, 1.4426950216293334961 ;  /* 0x3fb8aa3b12177820 */ /* 0x000fe40000400000 */
[----:B------:R-:W-:Y:S02]  /*43f0*/  FSETP.GEU.AND P0, PT, R17, -126, PT ;  /* 0xc2fc00001100780b */ /* 0x000fe40003f0e000 */
[----:B------:R-:W-:Y:S02]  /*4400*/  FSETP.GEU.AND P2, PT, R21, -126, PT ;  /* 0xc2fc00001500780b */ /* 0x000fe40003f4e000 */
[----:B------:R-:W-:-:S02]  /*4410*/  FSETP.GEU.AND P3, PT, R23, -126, PT ;  /* 0xc2fc00001700780b */ /* 0x000fc40003f6e000 */
[----:B------:R-:W-:-:S04]  /*4420*/  @!P1 FMUL R19, R19, 0.5 ;  /* 0x3f00000013139820 */ /* 0x000fc80000400000 */
[----:B------:R-:W0:Y:S03]  /*4430*/  MUFU.EX2 R20, R19 ;  /* 0x0000001300147308 */ /* 0x000e260000000800 */
[----:B------:R-:W-:Y:S02]  /*4440*/  @!P0 FMUL R17, R17, 0.5 ;  /* 0x3f00000011118820 */ /* 0x000fe40000400000 */
[----:B------:R-:W-:Y:S02]  /*4450*/  @!P2 FMUL R21, R21, 0.5 ;  /* 0x3f0000001515a820 */ /* 0x000fe40000400000 */
[----:B------:R-:W-:Y:S01]  /*4460*/  @!P3 FMUL R23, R23, 0.5 ;  /* 0x3f0000001717b820 */ /* 0x000fe20000400000 */
[----:B------:R-:W1:Y:S08]  /*4470*/  MUFU.EX2 R18, R17 ;  /* 0x0000001100127308 */ /* 0x000e700000000800 */
[----:B------:R-:W2:Y:S01]  /*4480*/  MUFU.EX2 R22, R21 ;  /* 0x0000001500167308 */ /* 0x000ea20000000800 */
[----:B0-----:R-:W-:-:S05]  /*4490*/  @!P1 FMUL R20, R20, R20 ;  /* 0x0000001414149220 */ /* 0x001fca0000400000 */
[----:B------:R0:W-:Y:S02]  /*44a0*/  STS [R16+0x4], R20 ;  /* 0x0000041410007388 */ /* 0x0001e40000000800 */
[----:B------:R-:W3:Y:S01]  /*44b0*/  MUFU.EX2 R24, R23 ;  /* 0x0000001700187308 */ /* 0x000ee20000000800 */
[----:B-1----:R-:W-:-:S04]  /*44c0*/  @!P0 FMUL R18, R18, R18 ;  /* 0x0000001212128220 */ /* 0x002fc80000400000 */
[----:B------:R-:W-:Y:S01]  /*44d0*/  FADD R15, R15, R18 ;  /* 0x000000120f0f7221 */ /* 0x000fe20000000000 */
[----:B------:R0:W-:Y:S01]  /*44e0*/  STS [R16], R18 ;  /* 0x0000001210007388 */ /* 0x0001e20000000800 */
[----:B--2---:R-:W-:Y:S02]  /*44f0*/  @!P2 FMUL R22, R22, R22 ;  /* 0x000000161616a220 */ /* 0x004fe40000400000 */
[----:B------:R-:W-:-:S03]  /*4500*/  FADD R15, R15, R20 ;  /* 0x000000140f0f7221 */ /* 0x000fc60000000000 */
[----:B------:R0:W-:Y:S01]  /*4510*/  STS [R16+0x8], R22 ;  /* 0x0000081610007388 */ /* 0x0001e20000000800 */
[----:B------:R-:W-:Y:S01]  /*4520*/  FADD R15, R15, R22 ;  /* 0x000000160f0f7221 */ /* 0x000fe20000000000 */
[----:B---3--:R-:W-:-:S04]  /*4530*/  @!P3 FMUL R24, R24, R24 ;  /* 0x000000181818b220 */ /* 0x008fc80000400000 */
[----:B------:R-:W-:Y:S01]  /*4540*/  FADD R15, R15, R24 ;  /* 0x000000180f0f7221 */ /* 0x000fe20000000000 */
[----:B------:R0:W-:Y:S06]  /*4550*/  STS [R16+0xc], R24 ;  /* 0x00000c1810007388 */ /* 0x0001ec0000000800 */
.L_x_48:
[----:B------:R-:W-:Y:S05]  /*4560*/  BRA.U !UP1, `(.L_x_47) ;  /* 0x0000000109907547 */ /* 0x000fea000b800000 */
[----:B------:R-:W-:Y:S02]  /*4570*/  UISETP.NE.AND UP0, UPT, UR30, URZ, UPT ;  /* 0x000000ff1e00728c */ /* 0x000fe4000bf05270 */
[----:B------:R-:W-:-:S07]  /*4580*/  UISETP.NE.AND UP1, UPT, UR11, URZ, UPT ;  /* 0x000000ff0b00728c */ /* 0x000fce000bf25270 */
[----:B------:R-:W-:Y:S05]  /*4590*/  BRA.U !UP0, `(.L_x_49) ;  /* 0x0000000108547547 */ /* 0x000fea000b800000 */
[----:B01----:R-:W-:Y:S01]  /*45a0*/  IMAD R16, R3, R8, UR6 ;  /* 0x0000000603107e24 */ /* 0x003fe2000f8e0208 */
[----:B------:R-:W-:-:S04]  /*45b0*/  UIADD3 UR6, UPT, UPT, UR6, 0x2, URZ ;  /* 0x0000000206067890 */ /* 0x000fc8000fffe0ff */
[----:B------:R-:W-:-:S05]  /*45c0*/  LEA R19, R16, UR31, 0x2 ;  /* 0x0000001f10137c11 */ /* 0x000fca000f8e10ff */
[----:B------:R-:W0:Y:S04]  /*45d0*/  LDS R16, [R19] ;  /* 0x0000000013107984 */ /* 0x000e280000000800 */
[----:B------:R-:W1:Y:S01]  /*45e0*/  LDS R17, [R19+0x4] ;  /* 0x0000040013117984 */ /* 0x000e620000000800 */
[----:B0-----:R-:W-:Y:S01]  /*45f0*/  FADD R16, R16, -UR7 ;  /* 0x8000000710107e21 */ /* 0x001fe20008000000 */
[----:B-1----:R-:W-:-:S03]  /*4600*/  FADD R17, R17, -UR7 ;  /* 0x8000000711117e21 */ /* 0x002fc60008000000 */
        /* <DEDUP_REMOVED lines=14> */
.L_x_49:
[----:B------:R-:W-:Y:S05]  /*46f0*/  BRA.U !UP1, `(.L_x_47) ;  /* 0x00000001092c7547 */ /* 0x000fea000b800000 */
[----:B------:R-:W-:-:S05]  /*4700*/  IMAD R8, R3, R8, UR6 ;  /* 0x0000000603087e24 */ /* 0x000fca000f8e0208 */
[----:B------:R-:W-:-:S05]  /*4710*/  LEA R8, R8, UR31, 0x2 ;  /* 0x0000001f08087c11 */ /* 0x000fca000f8e10ff */
[----:B01----:R-:W0:Y:S02]  /*4720*/  LDS R16, [R8] ;  /* 0x0000000008107984 */ /* 0x003e240000000800 */
[----:B0-----:R-:W-:-:S04]  /*4730*/  FADD R16, R16, -UR7 ;  /* 0x8000000710107e21 */ /* 0x001fc80008000000 */
[----:B------:R-:W-:-:S05]  /*4740*/  FMUL R16, R16, 1.4426950216293334961 ;  /* 0x3fb8aa3b10107820 */ /* 0x000fca0000400000 */
[----:B------:R-:W-:-:S13]  /*4750*/  FSETP.GEU.AND P0, PT, R16, -126, PT ;  /* 0xc2fc00001000780b */ /* 0x000fda0003f0e000 */
[----:B------:R-:W-:-:S04]  /*4760*/  @!P0 FMUL R16, R16, 0.5 ;  /* 0x3f00000010108820 */ /* 0x000fc80000400000 */
[----:B------:R-:W0:Y:S02]  /*4770*/  MUFU.EX2 R17, R16 ;  /* 0x0000001000117308 */ /* 0x000e240000000800 */
[----:B0-----:R-:W-:-:S04]  /*4780*/  @!P0 FMUL R17, R17, R17 ;  /* 0x0000001111118220 */ /* 0x001fc80000400000 */
[----:B------:R-:W-:Y:S01]  /*4790*/  FADD R15, R15, R17 ;  /* 0x000000110f0f7221 */ /* 0x000fe20000000000 */
[----:B------:R3:W-:Y:S06]  /*47a0*/  STS [R8], R17 ;  /* 0x0000001108007388 */ /* 0x0007ec0000000800 */
.L_x_47:
[C---:B---3-5:R-:W-:Y:S01]  /*47b0*/  FMNMX R8, R9.reuse, UR7, !PT ;  /* 0x0000000709087c09 */ /* 0x068fe2000f800000 */
[----:B------:R-:W3:Y:S04]  /*47c0*/  LDCU UR6, c[0x0][0x3a4] ;  /* 0x00007480ff0677ac */ /* 0x000ee80008000800 */
[----:B01----:R-:W-:Y:S01]  /*47d0*/  FADD R16, -R8, UR7 ;  /* 0x0000000708107e21 */ /* 0x003fe20008000100 */
[----:B------:R-:W-:Y:S01]  /*47e0*/  FADD R9, R9, -R8 ;  /* 0x8000000809097221 */ /* 0x000fe20000000000 */
[----:B------:R0:W-:Y:S01]  /*47f0*/  STG.E desc[UR14][R10.64], R8 ;  /* 0x000000080a007986 */ /* 0x0001e2000c10190e */
[----:B------:R-:W-:Y:S01]  /*4800*/  UIADD3 UR5, UPT, UPT, UR5, 0x1, URZ ;  /* 0x0000000105057890 */ /* 0x000fe2000fffe0ff */
[----:B------:R-:W-:Y:S01]  /*4810*/  FMUL R16, R16, 1.4426950216293334961 ;  /* 0x3fb8aa3b10107820 */ /* 0x000fe20000400000 */
[----:B------:R-:W-:-:S04]  /*4820*/  FMUL R9, R9, 1.4426950216293334961 ;  /* 0x3fb8aa3b09097820 */ /* 0x000fc80000400000 */
[----:B------:R-:W-:Y:S02]  /*4830*/  FSETP.GEU.AND P1, PT, R16, -126, PT ;  /* 0xc2fc00001000780b */ /* 0x000fe40003f2e000 */
[----:B------:R-:W-:Y:S01]  /*4840*/  FSETP.GEU.AND P0, PT, R9, -126, PT ;  /* 0xc2fc00000900780b */ /* 0x000fe20003f0e000 */
[----:B---3--:R-:W-:-:S10]  /*4850*/  UISETP.NE.AND UP0, UPT, UR5, UR6, UPT ;  /* 0x000000060500728c */ /* 0x008fd4000bf05270 */
[----:B------:R-:W-:Y:S02]  /*4860*/  @!P1 FMUL R16, R16, 0.5 ;  /* 0x3f00000010109820 */ /* 0x000fe40000400000 */
[----:B------:R-:W-:Y:S02]  /*4870*/  @!P0 FMUL R9, R9, 0.5 ;  /* 0x3f00000009098820 */ /* 0x000fe40000400000 */
[----:B--2---:R-:W1:Y:S08]  /*4880*/  MUFU.EX2 R18, R16 ;  /* 0x0000001000127308 */ /* 0x004e700000000800 */
[----:B------:R-:W2:Y:S01]  /*4890*/  MUFU.EX2 R17, R9 ;  /* 0x0000000900117308 */ /* 0x000ea20000000800 */
[----:B-1----:R-:W-:-:S04]  /*48a0*/  @!P1 FMUL R18, R18, R18 ;  /* 0x0000001212129220 */ /* 0x002fc80000400000 */
[----:B------:R-:W-:Y:S01]  /*48b0*/  FMUL R15, R18, R15 ;  /* 0x0000000f120f7220 */ /* 0x000fe20000400000 */
[----:B--2---:R-:W-:-:S04]  /*48c0*/  @!P0 FMUL R17, R17, R17 ;  /* 0x0000001111118220 */ /* 0x004fc80000400000 */
[----:B------:R-:W-:-:S05]  /*48d0*/  FFMA R15, R14, R17, R15 ;  /* 0x000000110e0f7223 */ /* 0x000fca000000000f */
[----:B------:R0:W-:Y:S01]  /*48e0*/  STG.E desc[UR14][R12.64], R15 ;  /* 0x0000000f0c007986 */ /* 0x0001e2000c10190e */
[----:B------:R-:W-:Y:S05]  /*48f0*/  BRA.U !UP0, `(.L_x_4) ;  /* 0x00000015088c7547 */ /* 0x000fea000b800000 */
[----:B------:R-:W-:Y:S05]  /*4900*/  BRA `(.L_x_50) ;  /* 0xfffffff000107947 */ /* 0x000fea000383ffff */
.L_x_39:
[----:B------:R-:W-:Y:S01]  /*4910*/  UISETP.GE.U32.AND UP0, UPT, UR7, 0x8, UPT ;  /* 0x000000080700788c */ /* 0x000fe2000bf06070 */
[----:B------:R-:W-:-:S08]  /*4920*/  UMOV UR5, URZ ;  /* 0x000000ff00057c82 */ /* 0x000fd00008000000 */
[----:B------:R-:W-:Y:S05]  /*4930*/  BRA.U !UP0, `(.L_x_51) ;  /* 0x0000000908c87547 */ /* 0x000fea000b800000 */
[----:B01----:R-:W0:Y:S01]  /*4940*/  LDC R13, c[0x0][0x3ac] ;  /* 0x0000eb00ff0d7b82 */ /* 0x003e220000000800 */
[----:B------:R-:W-:-:S07]  /*4950*/  UMOV UR5, URZ ;  /* 0x000000ff00057c82 */ /* 0x000fce0008000000 */
[----:B------:R-:W1:Y:S08]  /*4960*/  LDC.64 R8, c[0x0][0x3c0] ;  /* 0x0000f000ff087b82 */ /* 0x000e700000000a00 */
[----:B------:R-:W2:Y:S02]  /*4970*/  LDC.64 R10, c[0x0][0x3b8] ;  /* 0x0000ee00ff0a7b82 */ /* 0x000ea40000000a00 */
.L_x_52:
[----:B0---4-:R-:W-:-:S04]  /*4980*/  IMAD R19, R13, UR5, R4 ;  /* 0x000000050d137c24 */ /* 0x011fc8000f8e0204 */
[----:B-1----:R-:W-:-:S05]  /*4990*/  IMAD.WIDE R16, R19, 0x4, R8 ;  /* 0x0000000413107825 */ /* 0x002fca00078e0208 */
[----:B------:R-:W3:Y:S01]  /*49a0*/  LDG.E R12, desc[UR14][R16.64] ;  /* 0x0000000e100c7981 */ /* 0x000ee2000c1e1900 */
[----:B--2---:R-:W-:-:S05]  /*49b0*/  IMAD.WIDE R18, R19, 0x4, R10 ;  /* 0x0000000413127825 */ /* 0x004fca00078e020a */
[----:B------:R-:W2:Y:S01]  /*49c0*/  LDG.E R14, desc[UR14][R18.64] ;  /* 0x0000000e120e7981 */ /* 0x000ea2000c1e1900 */
[----:B---3--:R-:W-:-:S05]  /*49d0*/  FMNMX R23, R12, -INF , !PT ;  /* 0xff8000000c177809 */ /* 0x008fca0007800000 */
[----:B------:R-:W-:Y:S01]  /*49e0*/  FADD R15, -R23, -INF ;  /* 0xff800000170f7421 */ /* 0x000fe20000000100 */
[----:B------:R-:W-:Y:S01]  /*49f0*/  FADD R12, R12, -R23 ;  /* 0x800000170c0c7221 */ /* 0x000fe20000000000 */
[----:B------:R0:W-:Y:S02]  /*4a00*/  STG.E desc[UR14][R16.64], R23 ;  /* 0x0000001710007986 */ /* 0x0001e4000c10190e */
[----:B------:R-:W-:Y:S01]  /*4a10*/  FMUL R20, R15, 1.4426950216293334961 ;  /* 0x3fb8aa3b0f147820 */ /* 0x000fe20000400000 */
[----:B------:R-:W-:-:S04]  /*4a20*/  FMUL R12, R12, 1.4426950216293334961 ;  /* 0x3fb8aa3b0c0c7820 */ /* 0x000fc80000400000 */
[----:B------:R-:W-:Y:S02]  /*4a30*/  FSETP.GEU.AND P1, PT, R20, -126, PT ;  /* 0xc2fc00001400780b */ /* 0x000fe40003f2e000 */
[----:B------:R-:W-:-:S11]  /*4a40*/  FSETP.GEU.AND P0, PT, R12, -126, PT ;  /* 0xc2fc00000c00780b */ /* 0x000fd60003f0e000 */
[----:B------:R-:W-:Y:S02]  /*4a50*/  @!P1 FMUL R20, R20, 0.5 ;  /* 0x3f00000014149820 */ /* 0x000fe40000400000 */
[----:B------:R-:W-:Y:S02]  /*4a60*/  @!P0 FMUL R12, R12, 0.5 ;  /* 0x3f0000000c0c8820 */ /* 0x000fe40000400000 */
[----:B------:R-:W1:Y:S08]  /*4a70*/  MUFU.EX2 R21, R20 ;  /* 0x0000001400157308 */ /* 0x000e700000000800 */
[----:B------:R-:W3:Y:S01]  /*4a80*/  MUFU.EX2 R15, R12 ;  /* 0x0000000c000f7308 */ /* 0x000ee20000000800 */
[----:B-1----:R-:W-:-:S04]  /*4a90*/  @!P1 FMUL R21, R21, R21 ;  /* 0x0000001515159220 */ /* 0x002fc80000400000 */
[----:B------:R-:W-:Y:S01]  /*4aa0*/  FMUL R21, RZ, R21 ;  /* 0x00000015ff157220 */ /* 0x000fe20000400000 */
[----:B---3--:R-:W-:-:S04]  /*4ab0*/  @!P0 FMUL R15, R15, R15 ;  /* 0x0000000f0f0f8220 */ /* 0x008fc80000400000 */
[----:B--2---:R-:W-:Y:S01]  /*4ac0*/  FFMA R25, R14, R15, R21 ;  /* 0x0000000f0e197223 */ /* 0x004fe20000000015 */
[----:B------:R-:W-:-:S04]  /*4ad0*/  IMAD.WIDE R14, R13, 0x4, R16 ;  /* 0x000000040d0e7825 */ /* 0x000fc800078e0210 */
[----:B------:R1:W-:Y:S04]  /*4ae0*/  STG.E desc[UR14][R18.64], R25 ;  /* 0x0000001912007986 */ /* 0x0003e8000c10190e */
[----:B------:R-:W2:Y:S01]  /*4af0*/  LDG.E R22, desc[UR14][R14.64] ;  /* 0x0000000e0e167981 */ /* 0x000ea2000c1e1900 */
[----:B------:R-:W-:-:S05]  /*4b00*/  IMAD.WIDE R20, R13, 0x4, R18 ;  /* 0x000000040d147825 */ /* 0x000fca00078e0212 */
[----:B------:R-:W3:Y:S01]  /*4b10*/  LDG.E R24, desc[UR14][R20.64] ;  /* 0x0000000e14187981 */ /* 0x000ee2000c1e1900 */
[----:B--2---:R-:W-:-:S05]  /*4b20*/  FMNMX R27, R22, -INF , !PT ;  /* 0xff800000161b7809 */ /* 0x004fca0007800000 */
        /* <DEDUP_REMOVED lines=9> */
[----:B0-----:R-:W0:Y:S08]  /*4bc0*/  MUFU.EX2 R16, R12 ;  /* 0x0000000c00107308 */ /* 0x001e300000000800 */
[----:B------:R-:W4:Y:S01]  /*4bd0*/  MUFU.EX2 R17, R22 ;  /* 0x0000001600117308 */ /* 0x000f220000000800 */
[----:B0-----:R-:W-:-:S04]  /*4be0*/  @!P1 FMUL R16, R16, R16 ;  /* 0x0000001010109220 */ /* 0x001fc80000400000 */
[----:B-1----:R-:W-:Y:S01]  /*4bf0*/  FMUL R19, RZ, R16 ;  /* 0x00000010ff137220 */ /* 0x002fe20000400000 */
[----:B----4-:R-:W-:-:S04]  /*4c00*/  @!P0 FMUL R17, R17, R17 ;  /* 0x0000001111118220 */ /* 0x010fc80000400000 */
[----:B---3--:R-:W-:Y:S01]  /*4c10*/  FFMA R23, R24, R17, R19 ;  /* 0x0000001118177223 */ /* 0x008fe20000000013 */
[----:B------:R-:W-:-:S04]  /*4c20*/  IMAD.WIDE R16, R13, 0x4, R14 ;  /* 0x000000040d107825 */ /* 0x000fc800078e020e */
[----:B------:R0:W-:Y:S04]  /*4c30*/  STG.E desc[UR14][R20.64], R23 ;  /* 0x0000001714007986 */ /* 0x0001e8000c10190e */
[----:B------:R-:W3:Y:S01]  /*4c40*/  LDG.E R24, desc[UR14][R16.64] ;  /* 0x0000000e10187981 */ /* 0x000ee2000c1e1900 */
[----:B------:R-:W-:-:S05]  /*4c50*/  IMAD.WIDE R18, R13, 0x4, R20 ;  /* 0x000000040d127825 */ /* 0x000fca00078e0214 */
[----:B------:R-:W4:Y:S01]  /*4c60*/  LDG.E R12, desc[UR14][R18.64] ;  /* 0x0000000e120c7981 */ /* 0x000f22000c1e1900 */
        /* <DEDUP_REMOVED lines=10> */
[----:B--2---:R-:W2:Y:S08]  /*4d10*/  MUFU.EX2 R14, R22 ;  /* 0x00000016000e7308 */ /* 0x004eb00000000800 */
[----:B------:R-:W3:Y:S01]  /*4d20*/  MUFU.EX2 R15, R24 ;  /* 0x00000018000f7308 */ /* 0x000ee20000000800 */
[----:B--2---:R-:W-:-:S04]  /*4d30*/  @!P1 FMUL R14, R14, R14 ;  /* 0x0000000e0e0e9220 */ /* 0x004fc80000400000 */
[----:B0-----:R-:W-:Y:S01]  /*4d40*/  FMUL R21, RZ, R14 ;  /* 0x0000000eff157220 */ /* 0x001fe20000400000 */
[----:B---3--:R-:W-:-:S04]  /*4d50*/  @!P0 FMUL R15, R15, R15 ;  /* 0x0000000f0f0f8220 */ /* 0x008fc80000400000 */
[----:B----4-:R-:W-:Y:S01]  /*4d60*/  FFMA R23, R12, R15, R21 ;  /* 0x0000000f0c177223 */ /* 0x010fe20000000015 */
        /* <DEDUP_REMOVED lines=15> */
[----:B-1----:R-:W1:Y:S08]  /*4e60*/  MUFU.EX2 R16, R24 ;  /* 0x0000001800107308 */ /* 0x002e700000000800 */
[----:B------:R-:W4:Y:S01]  /*4e70*/  MUFU.EX2 R17, R12 ;  /* 0x0000000c00117308 */ /* 0x000f220000000800 */
[----:B-1----:R-:W-:-:S04]  /*4e80*/  @!P1 FMUL R16, R16, R16 ;  /* 0x0000001010109220 */ /* 0x002fc80000400000 */
[----:B0-----:R-:W-:Y:S01]  /*4e90*/  FMUL R19, RZ, R16 ;  /* 0x00000010ff137220 */ /* 0x001fe20000400000 */
        /* <DEDUP_REMOVED lines=70> */
[----:B------:R-:W-:Y:S02]  /*5300*/  ULOP3.LUT UR6, UR7, 0x7ffffff8, URZ, 0xc0, !UPT ;  /* 0x7ffffff807067892 */ /* 0x000fe4000f8ec0ff */
[----:B------:R-:W-:-:S04]  /*5310*/  UIADD3 UR5, UPT, UPT, UR5, 0x8, URZ ;  /* 0x0000000805057890 */ /* 0x000fc8000fffe0ff */
[----:B------:R-:W-:Y:S01]  /*5320*/  UISETP.NE.AND UP0, UPT, UR5, UR6, UPT ;  /* 0x000000060500728c */ /* 0x000fe2000bf05270 */
        /* <DEDUP_REMOVED lines=11> */
[----:B------:R-:W2:Y:S01]  /*53e0*/  MUFU.EX2 R17, R22 ;  /* 0x0000001600117308 */ /* 0x000ea20000000800 */
[----:B-1----:R-:W-:-:S04]  /*53f0*/  @!P1 FMUL R16, R16, R16 ;  /* 0x0000001010109220 */ /* 0x002fc80000400000 */
[----:B0-----:R-:W-:Y:S01]  /*5400*/  FMUL R19, RZ, R16 ;  /* 0x00000010ff137220 */ /* 0x001fe20000400000 */
[----:B--2---:R-:W-:-:S04]  /*5410*/  @!P0 FMUL R17, R17, R17 ;  /* 0x0000001111118220 */ /* 0x004fc80000400000 */
[----:B---3--:R-:W-:-:S05]  /*5420*/  FFMA R19, R24, R17, R19 ;  /* 0x0000001118137223 */ /* 0x008fca0000000013 */
[----:B------:R4:W-:Y:S01]  /*5430*/  STG.E desc[UR14][R20.64], R19 ;  /* 0x0000001314007986 */ /* 0x0009e2000c10190e */
[----:B------:R-:W-:Y:S05]  /*5440*/  BRA.U UP0, `(.L_x_52) ;  /* 0xfffffff5004c7547 */ /* 0x000fea000b83ffff */
[----:B------:R-:W-:-:S05]  /*5450*/  UMOV UR5, UR6 ;  /* 0x0000000600057c82 */ /* 0x000fca0008000000 */
.L_x_51:
[----:B------:R-:W-:-:S09]  /*5460*/  ULOP3.LUT UP0, UR6, UR7, 0x7, URZ, 0xc0, !UPT ;  /* 0x0000000707067892 */ /* 0x000fd2000f80c0ff */
[----:B------:R-:W-:Y:S05]  /*5470*/  BRA.U !UP0, `(.L_x_4) ;  /* 0x0000000908ac7547 */ /* 0x000fea000b800000 */
[----:B------:R-:W-:Y:S02]  /*5480*/  UIADD3 UR6, UPT, UPT, UR6, -0x1, URZ ;  /* 0xffffffff06067890 */ /* 0x000fe4000fffe0ff */
[----:B------:R-:W-:Y:S02]  /*5490*/  ULOP3.LUT UP1, UR12, UR7, 0x3, URZ, 0xc0, !UPT ;  /* 0x00000003070c7892 */ /* 0x000fe4000f82c0ff */
[----:B------:R-:W-:-:S09]  /*54a0*/  UISETP.GE.U32.AND UP0, UPT, UR6, 0x3, UPT ;  /* 0x000000030600788c */ /* 0x000fd2000bf06070 */
[----:B------:R-:W-:Y:S05]  /*54b0*/  BRA.U !UP0, `(.L_x_53) ;  /* 0x0000000508647547 */ /* 0x000fea000b800000 */
[----:B------:R-:W4:Y:S08]  /*54c0*/  LDC R11, c[0x0][0x3ac] ;  /* 0x0000eb00ff0b7b82 */ /* 0x000f300000000800 */
[----:B------:R-:W2:Y:S08]  /*54d0*/  LDC.64 R8, c[0x0][0x3c0] ;  /* 0x0000f000ff087b82 */ /* 0x000eb00000000a00 */
[----:B01----:R-:W0:Y:S01]  /*54e0*/  LDC.64 R12, c[0x0][0x3b8] ;  /* 0x0000ee00ff0c7b82 */ /* 0x003e220000000a00 */
[----:B----4-:R-:W-:-:S04]  /*54f0*/  IMAD R15, R11, UR5, R4 ;  /* 0x000000050b0f7c24 */ /* 0x010fc8000f8e0204 */
[----:B--2---:R-:W-:-:S05]  /*5500*/  IMAD.WIDE R8, R15, 0x4, R8 ;  /* 0x000000040f087825 */ /* 0x004fca00078e0208 */
[----:B------:R-:W2:Y:S01]  /*5510*/  LDG.E R10, desc[UR14][R8.64] ;  /* 0x0000000e080a7981 */ /* 0x000ea2000c1e1900 */
[----:B0-----:R-:W-:-:S05]  /*5520*/  IMAD.WIDE R12, R15, 0x4, R12 ;  /* 0x000000040f0c7825 */ /* 0x001fca00078e020c */
        /* <DEDUP_REMOVED lines=12> */
[----:B------:R-:W2:Y:S01]  /*55f0*/  MUFU.EX2 R15, R10 ;  /* 0x0000000a000f7308 */ /* 0x000ea20000000800 */
[----:B-1----:R-:W-:-:S04]  /*5600*/  @!P1 FMUL R17, R17, R17 ;  /* 0x0000001111119220 */ /* 0x002fc80000400000 */
[----:B------:R-:W-:Y:S01]  /*5610*/  FMUL R17, RZ, R17 ;  /* 0x00000011ff117220 */ /* 0x000fe20000400000 */
[----:B--2---:R-:W-:-:S04]  /*5620*/  @!P0 FMUL R15, R15, R15 ;  /* 0x0000000f0f0f8220 */ /* 0x004fc80000400000 */
[----:B---3--:R-:W-:Y:S01]  /*5630*/  FFMA R21, R14, R15, R17 ;  /* 0x0000000f0e157223 */ /* 0x008fe20000000011 */
        /* <DEDUP_REMOVED lines=47> */
[----:B------:R-:W-:Y:S01]  /*5930*/  UIADD3 UR5, UPT, UPT, UR5, 0x4, URZ ;  /* 0x0000000405057890 */ /* 0x000fe2000fffe0ff */
        /* <DEDUP_REMOVED lines=15> */
[----:B---3--:R-:W-:-:S05]  /*5a30*/  FFMA R13, R18, R9, R13 ;  /* 0x00000009120d7223 */ /* 0x008fca000000000d */
[----:B------:R2:W-:Y:S02]  /*5a40*/  STG.E desc[UR14][R10.64], R13 ;  /* 0x0000000d0a007986 */ /* 0x0005e4000c10190e */
.L_x_53:
[----:B------:R-:W-:Y:S05]  /*5a50*/  BRA.U !UP1, `(.L_x_4) ;  /* 0x0000000509347547 */ /* 0x000fea000b800000 */
[----:B------:R-:W-:Y:S02]  /*5a60*/  UISETP.NE.AND UP0, UPT, UR12, 0x1, UPT ;  /* 0x000000010c00788c */ /* 0x000fe4000bf05270 */
[----:B------:R-:W-:-:S04]  /*5a70*/  ULOP3.LUT UR6, UR7, 0x1, URZ, 0xc0, !UPT ;  /* 0x0000000107067892 */ /* 0x000fc8000f8ec0ff */
[----:B------:R-:W-:-:S03]  /*5a80*/  UISETP.NE.U32.AND UP1, UPT, UR6, 0x1, UPT ;  /* 0x000000010600788c */ /* 0x000fc6000bf25070 */
[----:B------:R-:W-:Y:S08]  /*5a90*/  BRA.U !UP0, `(.L_x_54) ;  /* 0x0000000108bc7547 */ /* 0x000ff0000b800000 */
[----:B0-2-4-:R-:W1:Y:S08]  /*5aa0*/  LDC R15, c[0x0][0x3ac] ;  /* 0x0000eb00ff0f7b82 */ /* 0x015e700000000800 */
[----:B------:R-:W0:Y:S08]  /*5ab0*/  LDC.64 R8, c[0x0][0x3c0] ;  /* 0x0000f000ff087b82 */ /* 0x000e300000000a00 */
[----:B------:R-:W2:Y:S01]  /*5ac0*/  LDC.64 R10, c[0x0][0x3b8] ;  /* 0x0000ee00ff0a7b82 */ /* 0x000ea20000000a00 */
[----:B-1----:R-:W-:-:S04]  /*5ad0*/  IMAD R13, R15, UR5, R4 ;  /* 0x000000050f0d7c24 */ /* 0x002fc8000f8e0204 */
[----:B0-----:R-:W-:-:S05]  /*5ae0*/  IMAD.WIDE R8, R13, 0x4, R8 ;  /* 0x000000040d087825 */ /* 0x001fca00078e0208 */
        /* <DEDUP_REMOVED lines=40> */
[----:B---3--:R-:W-:-:S05]  /*5d70*/  FFMA R11, R20, R9, R11 ;  /* 0x00000009140b7223 */ /* 0x008fca000000000b */
[----:B------:R2:W-:Y:S02]  /*5d80*/  STG.E desc[UR14][R14.64], R11 ;  /* 0x0000000b0e007986 */ /* 0x0005e4000c10190e */
.L_x_54:
[----:B------:R-:W-:Y:S05]  /*5d90*/  BRA.U UP1, `(.L_x_4) ;  /* 0x0000000101647547 */ /* 0x000fea000b800000 */
[----:B012---:R-:W0:Y:S08]  /*5da0*/  LDC R13, c[0x0][0x3ac] ;  /* 0x0000eb00ff0d7b82 */ /* 0x007e300000000800 */
[----:B------:R-:W1:Y:S08]  /*5db0*/  LDC.64 R8, c[0x0][0x3c0] ;  /* 0x0000f000ff087b82 */ /* 0x000e700000000a00 */
[----:B------:R-:W2:Y:S01]  /*5dc0*/  LDC.64 R10, c[0x0][0x3b8] ;  /* 0x0000ee00ff0a7b82 */ /* 0x000ea20000000a00 */
[----:B0-----:R-:W-:-:S04]  /*5dd0*/  IMAD R13, R13, UR5, R4 ;  /* 0x000000050d0d7c24 */ /* 0x001fc8000f8e0204 */
[----:B-1----:R-:W-:-:S05]  /*5de0*/  IMAD.WIDE R8, R13, 0x4, R8 ;  /* 0x000000040d087825 */ /* 0x002fca00078e0208 */
[----:B------:R-:W4:Y:S01]  /*5df0*/  LDG.E R12, desc[UR14][R8.64] ;  /* 0x0000000e080c7981 */ /* 0x000f22000c1e1900 */
[----:B--2---:R-:W-:-:S05]  /*5e00*/  IMAD.WIDE R10, R13, 0x4, R10 ;  /* 0x000000040d0a7825 */ /* 0x004fca00078e020a */
[----:B------:R-:W2:Y:S01]  /*5e10*/  LDG.E R13, desc[UR14][R10.64] ;  /* 0x0000000e0a0d7981 */ /* 0x000ea2000c1e1900 */
[----:B----4-:R-:W-:-:S05]  /*5e20*/  FMNMX R15, R12, -INF , !PT ;  /* 0xff8000000c0f7809 */ /* 0x010fca0007800000 */
        /* <DEDUP_REMOVED lines=14> */
[----:B--2---:R-:W-:-:S05]  /*5f10*/  FFMA R13, R13, R14, R18 ;  /* 0x0000000e0d0d7223 */ /* 0x004fca0000000012 */
[----:B------:R0:W-:Y:S02]  /*5f20*/  STG.E desc[UR14][R10.64], R13 ;  /* 0x0000000d0a007986 */ /* 0x0001e4000c10190e */
.L_x_4:
[----:B------:R-:W5:Y:S01]  /*5f30*/  LDCU UR5, c[0x0][0x3a0] ;  /* 0x00007400ff0577ac */ /* 0x000f620008000800 */
[----:B------:R-:W-:-:S04]  /*5f40*/  UIADD3 UR4, UPT, UPT, UR4, 0x1, URZ ;  /* 0x0000000104047890 */ /* 0x000fc8000fffe0ff */
[----:B-----5:R-:W-:Y:S01]  /*5f50*/  UISETP.NE.AND UP0, UPT, UR4, UR5, UPT ;  /* 0x000000050400728c */ /* 0x020fe2000bf05270 */
[----:B------:R-:W-:Y:S08]  /*5f60*/  BAR.SYNC.DEFER_BLOCKING 0x0 ;  /* 0x0000000000007b1d */ /* 0x000ff00000010000 */
[----:B------:R-:W-:Y:S05]  /*5f70*/  BRA.U UP0, `(.L_x_55) ;  /* 0xffffffa100fc7547 */ /* 0x000fea000b83ffff */
[----:B------:R-:W-:Y:S05]  /*5f80*/  EXIT ;  /* 0x000000000000794d */ /* 0x000fea0003800000 */
        .weak           $__internal_0_$__cuda_sm20_rcp_rn_f32_slowpath
        .type           $__internal_0_$__cuda_sm20_rcp_rn_f32_slowpath,@function
        .size           $__internal_0_$__cuda_sm20_rcp_rn_f32_slowpath,(.L_x_61 - $__internal_0_$__cuda_sm20_rcp_rn_f32_slowpath)
$__internal_0_$__cuda_sm20_rcp_rn_f32_slowpath:
[----:B------:R-:W-:Y:S01]  /*5f90*/  SHF.L.U32 R16, R19, 0x1, RZ ;  /* 0x0000000113107819 */ /* 0x000fe200000006ff */
[----:B------:R-:W-:Y:S03]  /*5fa0*/  BSSY.RECONVERGENT B1, `(.L_x_56) ;  /* 0x0000030000017945 */ /* 0x000fe60003800200 */
[----:B------:R-:W-:-:S04]  /*5fb0*/  SHF.R.U32.HI R16, RZ, 0x18, R16 ;  /* 0x00000018ff107819 */ /* 0x000fc80000011610 */
[----:B------:R-:W-:-:S13]  /*5fc0*/  ISETP.NE.U32.AND P0, PT, R16, RZ, PT ;  /* 0x000000ff1000720c */ /* 0x000fda0003f05070 */
[----:B------:R-:W-:Y:S05]  /*5fd0*/  @P0 BRA `(.L_x_57) ;  /* 0x0000000000280947 */ /* 0x000fea0003800000 */
[----:B------:R-:W-:-:S04]  /*5fe0*/  SHF.L.U32 R16, R19, 0x1, RZ ;  /* 0x0000000113107819 */ /* 0x000fc800000006ff */
[----:B------:R-:W-:-:S13]  /*5ff0*/  ISETP.NE.AND P0, PT, R16, RZ, PT ;  /* 0x000000ff1000720c */ /* 0x000fda0003f05270 */
[----:B------:R-:W-:Y:S01]  /*6000*/  @P0 FFMA R20, R19, 1.84467440737095516160e+19, RZ ;  /* 0x5f80000013140823 */ /* 0x000fe200000000ff */
[----:B------:R-:W-:Y:S08]  /*6010*/  @!P0 MUFU.RCP R17, R19 ;  /* 0x0000001300118308 */ /* 0x000ff00000001000 */
[----:B------:R-:W0:Y:S02]  /*6020*/  @P0 MUFU.RCP R21, R20 ;  /* 0x0000001400150308 */ /* 0x000e240000001000 */
[----:B0-----:R-:W-:-:S04]  /*6030*/  @P0 FFMA R16, R20, R21, -1 ;  /* 0xbf80000014100423 */ /* 0x001fc80000000015 */
[----:B------:R-:W-:-:S04]  /*6040*/  @P0 FADD.FTZ R16, -R16, -RZ ;  /* 0x800000ff10100221 */ /* 0x000fc80000010100 */
[----:B------:R-:W-:-:S04]  /*6050*/  @P0 FFMA R16, R21, R16, R21 ;  /* 0x0000001015100223 */ /* 0x000fc80000000015 */
[----:B------:R-:W-:Y:S01]  /*6060*/  @P0 FFMA R17, R16, 1.84467440737095516160e+19, RZ ;  /* 0x5f80000010110823 */ /* 0x000fe200000000ff */
[----:B------:R-:W-:Y:S06]  /*6070*/  BRA `(.L_x_58) ;  /* 0x0000000000887947 */ /* 0x000fec0003800000 */
.L_x_57:
[----:B------:R-:W-:-:S04]  /*6080*/  IADD3 R17, PT, PT, R16, -0xfd, RZ ;  /* 0xffffff0310117810 */ /* 0x000fc80007ffe0ff */
[----:B------:R-:W-:-:S13]  /*6090*/  ISETP.GT.U32.AND P0, PT, R17, 0x1, PT ;  /* 0x000000011100780c */ /* 0x000fda0003f04070 */
[----:B------:R-:W-:Y:S05]  /*60a0*/  @P0 BRA `(.L_x_59) ;  /* 0x0000000000780947 */ /* 0x000fea0003800000 */
[----:B------:R-:W-:Y:S01]  /*60b0*/  LOP3.LUT R20, R19, 0x7fffff, RZ, 0xc0, !PT ;  /* 0x007fffff13147812 */ /* 0x000fe200078ec0ff */
[----:B------:R-:W-:-:S03]  /*60c0*/  HFMA2 R24, -RZ, RZ, 0, 1.78813934326171875e-07 ;  /* 0x00000003ff187431 */ /* 0x000fc600000001ff */
[----:B------:R-:W-:-:S04]  /*60d0*/  LOP3.LUT R20, R20, 0x3f800000, RZ, 0xfc, !PT ;  /* 0x3f80000014147812 */ /* 0x000fc800078efcff */
[----:B------:R-:W0:Y:S01]  /*60e0*/  MUFU.RCP R21, R20 ;  /* 0x0000001400157308 */ /* 0x000e220000001000 */
[----:B------:R-:W-:Y:S01]  /*60f0*/  SHF.L.U32 R25, R24, R17, RZ ;  /* 0x0000001118197219 */ /* 0x000fe200000006ff */
[----:B0-----:R-:W-:-:S04]  /*6100*/  FFMA R22, R20, R21, -1 ;  /* 0xbf80000014167423 */ /* 0x001fc80000000015 */
[----:B------:R-:W-:-:S04]  /*6110*/  FADD.FTZ R22, -R22, -RZ ;  /* 0x800000ff16167221 */ /* 0x000fc80000010100 */
[CCC-:B------:R-:W-:Y:S01]  /*6120*/  FFMA.RM R23, R21.reuse, R22.reuse, R21.reuse ;  /* 0x0000001615177223 */ /* 0x1c0fe20000004015 */
[----:B------:R-:W-:-:S04]  /*6130*/  FFMA.RP R22, R21, R22, R21 ;  /* 0x0000001615167223 */ /* 0x000fc80000008015 */
[C---:B------:R-:W-:Y:S02]  /*6140*/  LOP3.LUT R21, R23.reuse, 0x7fffff, RZ, 0xc0, !PT ;  /* 0x007fffff17157812 */ /* 0x040fe400078ec0ff */
[----:B------:R-:W-:Y:S02]  /*6150*/  FSETP.NEU.FTZ.AND P0, PT, R23, R22, PT ;  /* 0x000000161700720b */ /* 0x000fe40003f1d000 */
[----:B------:R-:W-:Y:S02]  /*6160*/  LOP3.LUT R22, R21, 0x800000, RZ, 0xfc, !PT ;  /* 0x0080000015167812 */ /* 0x000fe400078efcff */
[----:B------:R-:W-:Y:S02]  /*6170*/  SEL R21, RZ, 0xffffffff, !P0 ;  /* 0xffffffffff157807 */ /* 0x000fe40004000000 */
[----:B------:R-:W-:Y:S02]  /*6180*/  LOP3.LUT R20, R25, R22, RZ, 0xc0, !PT ;  /* 0x0000001619147212 */ /* 0x000fe400078ec0ff */
[----:B------:R-:W-:-:S02]  /*6190*/  IADD3 R21, PT, PT, -R21, RZ, RZ ;  /* 0x000000ff15157210 */ /* 0x000fc40007ffe1ff */
[-C--:B------:R-:W-:Y:S02]  /*61a0*/  SHF.R.U32.HI R20, RZ, R17.reuse, R20 ;  /* 0x00000011ff147219 */ /* 0x080fe40000011614 */
[----:B------:R-:W-:Y:S02]  /*61b0*/  LOP3.LUT P1, RZ, R21, R17, R22, 0xf8, !PT ;  /* 0x0000001115ff7212 */ /* 0x000fe4000782f816 */
[C---:B------:R-:W-:Y:S02]  /*61c0*/  LOP3.LUT P0, RZ, R20.reuse, 0x1, RZ, 0xc0, !PT ;  /* 0x0000000114ff7812 */ /* 0x040fe4000780c0ff */
[----:B------:R-:W-:-:S04]  /*61d0*/  LOP3.LUT P2, RZ, R20, 0x2, RZ, 0xc0, !PT ;  /* 0x0000000214ff7812 */ /* 0x000fc8000784c0ff */
[----:B------:R-:W-:Y:S02]  /*61e0*/  PLOP3.LUT P0, PT, P0, P1, P2, 0xe0, 0x0 ;  /* 0x000000000000781c */ /* 0x000fe40000703c20 */
[----:B------:R-:W-:Y:S02]  /*61f0*/  LOP3.LUT P1, RZ, R19, 0x7fffff, RZ, 0xc0, !PT ;  /* 0x007fffff13ff7812 */ /* 0x000fe4000782c0ff */
[----:B------:R-:W-:-:S04]  /*6200*/  SEL R17, RZ, 0x1, !P0 ;  /* 0x00000001ff117807 */ /* 0x000fc80004000000 */
[----:B------:R-:W-:-:S04]  /*6210*/  IADD3 R17, PT, PT, -R17, RZ, RZ ;  /* 0x000000ff11117210 */ /* 0x000fc80007ffe1ff */
[----:B------:R-:W-:Y:S02]  /*6220*/  ISETP.GE.AND P0, PT, R17, RZ, PT ;  /* 0x000000ff1100720c */ /* 0x000fe40003f06270 */
[----:B------:R-:W-:-:S04]  /*6230*/  IADD3 R17, PT, PT, R16, -0xfc, RZ ;  /* 0xffffff0410117810 */ /* 0x000fc80007ffe0ff */
[----:B------:R-:W-:-:S07]  /*6240*/  SHF.R.U32.HI R22, RZ, R17, R22 ;  /* 0x00000011ff167219 */ /* 0x000fce0000011616 */
[----:B------:R-:W-:-:S04]  /*6250*/  @!P0 IADD3 R22, PT, PT, R22, 0x1, RZ ;  /* 0x0000000116168810 */ /* 0x000fc80007ffe0ff */
[----:B------:R-:W-:-:S04]  /*6260*/  @!P1 SHF.L.U32 R22, R22, 0x1, RZ ;  /* 0x0000000116169819 */ /* 0x000fc800000006ff */
[----:B------:R-:W-:Y:S01]  /*6270*/  LOP3.LUT R17, R22, 0x80000000, R19, 0xf8, !PT ;  /* 0x8000000016117812 */ /* 0x000fe200078ef813 */
[----:B------:R-:W-:Y:S06]  /*6280*/  BRA `(.L_x_58) ;  /* 0x0000000000047947 */ /* 0x000fec0003800000 */
.L_x_59:
[----:B------:R0:W1:Y:S02]  /*6290*/  MUFU.RCP R17, R19 ;  /* 0x0000001300117308 */ /* 0x0000640000001000 */
.L_x_58:
[----:B------:R-:W-:Y:S05]  /*62a0*/  BSYNC.RECONVERGENT B1 ;  /* 0x0000000000017941 */ /* 0x000fea0003800200 */
.L_x_56:
[----:B-1----:R-:W-:Y:S01]  /*62b0*/  MOV R20, R17 ;  /* 0x0000001100147202 */ /* 0x002fe20000000f00 */
[----:B------:R-:W-:Y:S01]  /*62c0*/  HFMA2 R17, -RZ, RZ, 0, 0 ;  /* 0x00000000ff117431 */ /* 0x000fe200000001ff */
[----:B------:R-:W-:-:S04]  /*62d0*/  MOV R16, R18 ;  /* 0x0000001200107202 */ /* 0x000fc80000000f00 */
[----:B0-----:R-:W-:Y:S05]  /*62e0*/  RET.REL.NODEC R16 `(_Z30flash_attention_forward_kernelPKfS0_S0_iiiiiifPfS1_S1_) ;  /* 0xffffff9c10447950 */ /* 0x001fea0003c3ffff */
.L_x_60:
[----:B------:R-:W-:-:S00]  /*62f0*/  BRA `(.L_x_60) ;  /* 0xfffffffc00fc7947 */ /* 0x000fc0000383ffff */
[----:B------:R-:W-:-:S00]  /*6300*/  NOP ;  /* 0x0000000000007918 */ /* 0x000fc00000000000 */
[----:B------:R-:W-:-:S00]  /*6310*/  NOP ;  /* 0x0000000000007918 */ /* 0x000fc00000000000 */
[----:B------:R-:W-:-:S00]  /*6320*/  NOP ;  /* 0x0000000000007918 */ /* 0x000fc00000000000 */
[----:B------:R-:W-:-:S00]  /*6330*/  NOP ;  /* 0x0000000000007918 */ /* 0x000fc00000000000 */
[----:B------:R-:W-:-:S00]  /*6340*/  NOP ;  /* 0x0000000000007918 */ /* 0x000fc00000000000 */
[----:B------:R-:W-:-:S00]  /*6350*/  NOP ;  /* 0x0000000000007918 */ /* 0x000fc00000000000 */
[----:B------:R-:W-:-:S00]  /*6360*/  NOP ;  /* 0x0000000000007918 */ /* 0x000fc00000000000 */
[----:B------:R-:W-:-:S00]  /*6370*/  NOP ;  /* 0x0000000000007918 */ /* 0x000fc00000000000 */
.L_x_61:


//--------------------- .nv.shared._Z30flash_attention_forward_kernelPKfS0_S0_iiiiiifPfS1_S1_ --------------------------
	.section	.nv.shared._Z30flash_attention_forward_kernelPKfS0_S0_iiiiiifPfS1_S1_,"aw",@nobits
	.sectionflags	@""
	.align	16
	.zero		1024


//--------------------- .nv.shared.reserved.0     --------------------------
	.section	.nv.shared.reserved.0,"aw",@nobits
	.weak		__nv_reservedSMEM_offset_0_alias
	.size		__nv_reservedSMEM_offset_0_alias, 0, 64
	.other		__nv_reservedSMEM_offset_0_alias,@"STO_CUDA_RESERVED_SHARED STV_DEFAULT"
__nv_reservedSMEM_offset_0_alias:
	.zero		0
	.zero		64


//--------------------- .nv.constant0._Z30flash_attention_forward_kernelPKfS0_S0_iiiiiifPfS1_S1_ --------------------------
	.section	.nv.constant0._Z30flash_attention_forward_kernelPKfS0_S0_iiiiiifPfS1_S1_,"a",@progbits
	.sectionflags	@""
	.align	4
.nv.constant0._Z30flash_attention_forward_kernelPKfS0_S0_iiiiiifPfS1_S1_:
	.zero		976


//--------------------- SYMBOLS --------------------------

	.type		.nv.reservedSmem.offset0,@object
	.size		.nv.reservedSmem.offset0,0x4
	.type		.nv.reservedSmem.cap,@object
	.size		.nv.reservedSmem.cap,0x4
